# CuTe-DSL kernel — source=fa4 family=fa4_fwd_sm100
# config = {"dtype": "BFloat16", "causal": false, "use_2cta": true, "q_stage": 1, "head_dim": 192, "head_dim_v": 128}


// ===== COMPILED SASS (sm_100a) =====

	.target	sm_100a

	.elftype	@"ET_EXEC"


//--------------------- .note.nv.tkinfo           --------------------------
	.section	.note.nv.tkinfo,"",@"SHT_NOTE"
	.sectionflags	@"SHF_NOTE_NV_TKINFO"
	.tkinfo
        /*0018*/ 	.word	0x00000081
        /*0030*/ 	.string	""
        /*0030*/ 	.string	"ptxas"
        /*0030*/ 	.string	"Cuda compilation tools, release 12.9, V12.9.83"
        /*0030*/ 	.string	"Build system must define TOOLS_VERSION_EXTENDED"
        /*0030*/ 	.string	"-O 3 -arch sm_100a "



//--------------------- .note.nv.cuver            --------------------------
	.section	.note.nv.cuver,"",@"SHT_NOTE"
	.sectionflags	@"SHF_NOTE_NV_CUVER"
        /*0018*/ 	.short	0x0001
        /*001a*/ 	.short	0x0064
        /*001c*/ 	.short	0x0001
        /*001e*/ 	.short	0x0000
        /*0020*/ 	.short	0x0001
        /*0022*/ 	.short	0x0000


//--------------------- .nv.info                  --------------------------
	.section	.nv.info,"",@"SHT_CUDA_INFO"
	.align	4


	//----- nvinfo : EIATTR_REGCOUNT
	.align		4
        /*0000*/ 	.byte	0x04, 0x2f
        /*0002*/ 	.short	(.L_6 - .L_5)
	.align		4
.L_5:
        /*0004*/ 	.word	index@(kernel_cutlass_kernel_flash_attncuteflash_fwd_sm100FlashAttentionForwardSm100_object_at__tensor0000o19211101213_tensor0000o19211101213_tensor0000o12810111213_tensor0000o12811101213_tensor_0)
        /*0008*/ 	.word	0x00000080


	//----- nvinfo : EIATTR_FRAME_SIZE
	.align		4
.L_6:
        /*000c*/ 	.byte	0x04, 0x11
        /*000e*/ 	.short	(.L_8 - .L_7)
	.align		4
.L_7:
        /*0010*/ 	.word	index@($__internal_2_$__cuda_sm10x_tcgen05_guardrail_trap_unallocated_columns_being_dealloced)
        /*0014*/ 	.word	0x00000000


	//----- nvinfo : EIATTR_FRAME_SIZE
	.align		4
.L_8:
        /*0018*/ 	.byte	0x04, 0x11
        /*001a*/ 	.short	(.L_10 - .L_9)
	.align		4
.L_9:
        /*001c*/ 	.word	index@($__internal_1_$__cuda_sm10x_tcgen05_guardrail_trap_phase_invalid_during_alloc)
        /*0020*/ 	.word	0x00000000


	//----- nvinfo : EIATTR_FRAME_SIZE
	.align		4
.L_10:
        /*0024*/ 	.byte	0x04, 0x11
        /*0026*/ 	.short	(.L_12 - .L_11)
	.align		4
.L_11:
        /*0028*/ 	.word	index@($__internal_0_$__cuda_sm10x_tcgen05_guardrail_trap_col_being_dealloced_not_returned_by_alloc)
        /*002c*/ 	.word	0x00000000


	//----- nvinfo : EIATTR_FRAME_SIZE
	.align		4
.L_12:
        /*0030*/ 	.byte	0x04, 0x11
        /*0032*/ 	.short	(.L_14 - .L_13)
	.align		4
.L_13:
        /*0034*/ 	.word	index@(kernel_cutlass_kernel_flash_attncuteflash_fwd_sm100FlashAttentionForwardSm100_object_at__tensor0000o19211101213_tensor0000o19211101213_tensor0000o12810111213_tensor0000o12811101213_tensor_0)
        /*0038*/ 	.word	0x00000000


	//----- nvinfo : EIATTR_MIN_STACK_SIZE
	.align		4
.L_14:
        /*003c*/ 	.byte	0x04, 0x12
        /*003e*/ 	.short	(.L_16 - .L_15)
	.align		4
.L_15:
        /*0040*/ 	.word	index@(kernel_cutlass_kernel_flash_attncuteflash_fwd_sm100FlashAttentionForwardSm100_object_at__tensor0000o19211101213_tensor0000o19211101213_tensor0000o12810111213_tensor0000o12811101213_tensor_0)
        /*0044*/ 	.word	0x00000000
.L_16:


//--------------------- .nv.info.kernel_cutlass_kernel_flash_attncuteflash_fwd_sm100FlashAttentionForwardSm100_object_at__tensor0000o19211101213_tensor0000o19211101213_tensor0000o12810111213_tensor0000o12811101213_tensor_0 --------------------------
	.section	.nv.info.kernel_cutlass_kernel_flash_attncuteflash_fwd_sm100FlashAttentionForwardSm100_object_at__tensor0000o19211101213_tensor0000o19211101213_tensor0000o12810111213_tensor0000o12811101213_tensor_0,"",@"SHT_CUDA_INFO"
	.sectionflags	@""
	.align	4


	//----- nvinfo : EIATTR_CUDA_API_VERSION
	.align		4
        /*0000*/ 	.byte	0x04, 0x37
        /*0002*/ 	.short	(.L_18 - .L_17)
.L_17:
        /*0004*/ 	.word	0x00000081


	//----- nvinfo : EIATTR_KPARAM_INFO
	.align		4
.L_18:
        /*0008*/ 	.byte	0x04, 0x17
        /*000a*/ 	.short	(.L_20 - .L_19)
.L_19:
        /*000c*/ 	.word	0x00000000
        /*0010*/ 	.short	0x0011
        /*0012*/ 	.short	0x02a8
        /*0014*/ 	.byte	0x00, 0xf0, 0x11, 0x00


	//----- nvinfo : EIATTR_KPARAM_INFO
	.align		4
.L_20:
        /*0018*/ 	.byte	0x04, 0x17
        /*001a*/ 	.short	(.L_22 - .L_21)
.L_21:
        /*001c*/ 	.word	0x00000000
        /*0020*/ 	.short	0x0010
        /*0022*/ 	.short	0x029c
        /*0024*/ 	.byte	0x00, 0xf0, 0x31, 0x00


	//----- nvinfo : EIATTR_KPARAM_INFO
	.align		4
.L_22:
        /*0028*/ 	.byte	0x04, 0x17
        /*002a*/ 	.short	(.L_24 - .L_23)
.L_23:
        /*002c*/ 	.word	0x00000000
        /*0030*/ 	.short	0x000f
        /*0032*/ 	.short	0x0298
        /*0034*/ 	.byte	0x00, 0xf0, 0x11, 0x00


	//----- nvinfo : EIATTR_KPARAM_INFO
	.align		4
.L_24:
        /*0038*/ 	.byte	0x04, 0x17
        /*003a*/ 	.short	(.L_26 - .L_25)
.L_25:
        /*003c*/ 	.word	0x00000000
        /*0040*/ 	.short	0x000e
        /*0042*/ 	.short	0x0294
        /*0044*/ 	.byte	0x00, 0xf0, 0x11, 0x00


	//----- nvinfo : EIATTR_KPARAM_INFO
	.align		4
.L_26:
        /*0048*/ 	.byte	0x04, 0x17
        /*004a*/ 	.short	(.L_28 - .L_27)
.L_27:
        /*004c*/ 	.word	0x00000000
        /*0050*/ 	.short	0x000d
        /*0052*/ 	.short	0x0290
        /*0054*/ 	.byte	0x00, 0xf0, 0x11, 0x00


	//----- nvinfo : EIATTR_KPARAM_INFO
	.align		4
.L_28:
        /*0058*/ 	.byte	0x04, 0x17
        /*005a*/ 	.short	(.L_30 - .L_29)
.L_29:
        /*005c*/ 	.word	0x00000000
        /*0060*/ 	.short	0x000c
        /*0062*/ 	.short	0x028c
        /*0064*/ 	.byte	0x00, 0xf0, 0x11, 0x00


	//----- nvinfo : EIATTR_KPARAM_INFO
	.align		4
.L_30:
        /*0068*/ 	.byte	0x04, 0x17
        /*006a*/ 	.short	(.L_32 - .L_31)
.L_31:
        /*006c*/ 	.word	0x00000000
        /*0070*/ 	.short	0x000b
        /*0072*/ 	.short	0x0287
        /*0074*/ 	.byte	0x00, 0xf0, 0x0d, 0x00


	//----- nvinfo : EIATTR_KPARAM_INFO
	.align		4
.L_32:
        /*0078*/ 	.byte	0x04, 0x17
        /*007a*/ 	.short	(.L_34 - .L_33)
.L_33:
        /*007c*/ 	.word	0x00000000
        /*0080*/ 	.short	0x000a
        /*0082*/ 	.short	0x0284
        /*0084*/ 	.byte	0x00, 0xf0, 0x0d, 0x00


	//----- nvinfo : EIATTR_KPARAM_INFO
	.align		4
.L_34:
        /*0088*/ 	.byte	0x04, 0x17
        /*008a*/ 	.short	(.L_36 - .L_35)
.L_35:
        /*008c*/ 	.word	0x00000000
        /*0090*/ 	.short	0x0009
        /*0092*/ 	.short	0x0280
        /*0094*/ 	.byte	0x00, 0xf0, 0x11, 0x00


	//----- nvinfo : EIATTR_KPARAM_INFO
	.align		4
.L_36:
        /*0098*/ 	.byte	0x04, 0x17
        /*009a*/ 	.short	(.L_38 - .L_37)
.L_37:
        /*009c*/ 	.word	0x00000000
        /*00a0*/ 	.short	0x0008
        /*00a2*/ 	.short	0x0200
        /*00a4*/ 	.byte	0x00, 0xf0, 0x01, 0x02


	//----- nvinfo : EIATTR_KPARAM_INFO
	.align		4
.L_38:
        /*00a8*/ 	.byte	0x04, 0x17
        /*00aa*/ 	.short	(.L_40 - .L_39)
.L_39:
        /*00ac*/ 	.word	0x00000000
        /*00b0*/ 	.short	0x0007
        /*00b2*/ 	.short	0x0180
        /*00b4*/ 	.byte	0x00, 0xf0, 0x01, 0x02


	//----- nvinfo : EIATTR_KPARAM_INFO
	.align		4
.L_40:
        /*00b8*/ 	.byte	0x04, 0x17
        /*00ba*/ 	.short	(.L_42 - .L_41)
.L_41:
        /*00bc*/ 	.word	0x00000000
        /*00c0*/ 	.short	0x0006
        /*00c2*/ 	.short	0x0100
        /*00c4*/ 	.byte	0x00, 0xf0, 0x01, 0x02


	//----- nvinfo : EIATTR_KPARAM_INFO
	.align		4
.L_42:
        /*00c8*/ 	.byte	0x04, 0x17
        /*00ca*/ 	.short	(.L_44 - .L_43)
.L_43:
        /*00cc*/ 	.word	0x00000000
        /*00d0*/ 	.short	0x0005
        /*00d2*/ 	.short	0x0080
        /*00d4*/ 	.byte	0x00, 0xf0, 0x01, 0x02


	//----- nvinfo : EIATTR_KPARAM_INFO
	.align		4
.L_44:
        /*00d8*/ 	.byte	0x04, 0x17
        /*00da*/ 	.short	(.L_46 - .L_45)
.L_45:
        /*00dc*/ 	.word	0x00000000
        /*00e0*/ 	.short	0x0004
        /*00e2*/ 	.short	0x0030
        /*00e4*/ 	.byte	0x00, 0xf0, 0xa1, 0x00


	//----- nvinfo : EIATTR_KPARAM_INFO
	.align		4
.L_46:
        /*00e8*/ 	.byte	0x04, 0x17
        /*00ea*/ 	.short	(.L_48 - .L_47)
.L_47:
        /*00ec*/ 	.word	0x00000000
        /*00f0*/ 	.short	0x0003
        /*00f2*/ 	.short	0x0024
        /*00f4*/ 	.byte	0x00, 0xf0, 0x31, 0x00


	//----- nvinfo : EIATTR_KPARAM_INFO
	.align		4
.L_48:
        /*00f8*/ 	.byte	0x04, 0x17
        /*00fa*/ 	.short	(.L_50 - .L_49)
.L_49:
        /*00fc*/ 	.word	0x00000000
        /*0100*/ 	.short	0x0002
        /*0102*/ 	.short	0x0018
        /*0104*/ 	.byte	0x00, 0xf0, 0x31, 0x00


	//----- nvinfo : EIATTR_KPARAM_INFO
	.align		4
.L_50:
        /*0108*/ 	.byte	0x04, 0x17
        /*010a*/ 	.short	(.L_52 - .L_51)
.L_51:
        /*010c*/ 	.word	0x00000000
        /*0110*/ 	.short	0x0001
        /*0112*/ 	.short	0x000c
        /*0114*/ 	.byte	0x00, 0xf0, 0x31, 0x00


	//----- nvinfo : EIATTR_KPARAM_INFO
	.align		4
.L_52:
        /*0118*/ 	.byte	0x04, 0x17
        /*011a*/ 	.short	(.L_54 - .L_53)
.L_53:
        /*011c*/ 	.word	0x00000000
        /*0120*/ 	.short	0x0000
        /*0122*/ 	.short	0x0000
        /*0124*/ 	.byte	0x00, 0xf0, 0x31, 0x00


	//----- nvinfo : EIATTR_AT_ENTRY_FRAGMENTS
	.align		4
.L_54:
        /*0128*/ 	.byte	0x04, 0x4f
        /*012a*/ 	.short	(.L_56 - .L_55)


	//   ....[0]....
.L_55:
        /*012c*/ 	.word	0x00000004


	//   ....[1]....
        /*0130*/ 	.word	0x00000005


	//----- nvinfo : EIATTR_RESERVED_SMEM_USED
	.align		4
.L_56:
        /*0134*/ 	.byte	0x01, 0x41
	.zero		2


	//----- nvinfo : EIATTR_SPARSE_MMA_MASK
	.align		4
        /*0138*/ 	.byte	0x03, 0x50
        /*013a*/ 	.short	0x0000


	//----- nvinfo : EIATTR_TCGEN05_2CTA_USED
	.align		4
        /*013c*/ 	.byte	0x01, 0x52
	.zero		2


	//----- nvinfo : EIATTR_MAXREG_COUNT
	.align		4
        /*0140*/ 	.byte	0x03, 0x1b
        /*0142*/ 	.short	0x0080


	//----- nvinfo : EIATTR_NUM_BARRIERS
	.align		4
        /*0144*/ 	.byte	0x02, 0x4c
        /*0146*/ 	.byte	0x10
	.zero		1


	//----- nvinfo : EIATTR_INT_WARP_WIDE_INSTR_OFFSETS
	.align		4
        /*0148*/ 	.byte	0x04, 0x31
        /*014a*/ 	.short	(.L_58 - .L_57)


	//   ....[0]....
.L_57:
        /*014c*/ 	.word	0x00004890


	//   ....[1]....
        /*0150*/ 	.word	0x000048d0


	//----- nvinfo : EIATTR_COOP_GROUP_MASK_REGIDS
	.align		4
.L_58:
        /*0154*/ 	.byte	0x04, 0x29
        /*0156*/ 	.short	(.L_60 - .L_59)


	//   ....[0]....
.L_59:
        /*0158*/ 	.word	0xffffffff


	//   ....[1]....
        /*015c*/ 	.word	0xffffffff


	//   ....[2]....
        /*0160*/ 	.word	0xffffffff


	//   ....[3]....
        /*0164*/ 	.word	0xffffffff


	//   ....[4]....
        /*0168*/ 	.word	0xffffffff


	//   ....[5]....
        /*016c*/ 	.word	0xffffffff


	//   ....[6]....
        /*0170*/ 	.word	0xffffffff


	//   ....[7]....
        /*0174*/ 	.word	0xffffffff


	//   ....[8]....
        /*0178*/ 	.word	0xffffffff


	//----- nvinfo : EIATTR_COOP_GROUP_INSTR_OFFSETS
	.align		4
.L_60:
        /*017c*/ 	.byte	0x04, 0x28
        /*017e*/ 	.short	(.L_62 - .L_61)


	//   ....[0]....
.L_61:
        /*0180*/ 	.word	0x00000840


	//   ....[1]....
        /*0184*/ 	.word	0x000026a0


	//   ....[2]....
        /*0188*/ 	.word	0x00002cb0


	//   ....[3]....
        /*018c*/ 	.word	0x00002d80


	//   ....[4]....
        /*0190*/ 	.word	0x00004730


	//   ....[5]....
        /*0194*/ 	.word	0x00004980


	//   ....[6]....
        /*0198*/ 	.word	0x00007480


	//   ....[7]....
        /*019c*/ 	.word	0x00009250


	//   ....[8]....
        /*01a0*/ 	.word	0x00009d30


	//----- nvinfo : EIATTR_REG_RECONFIG
	.align		4
.L_62:
        /*01a4*/ 	.byte	0x01, 0x54
	.zero		2


	//----- nvinfo : EIATTR_VRC_CTA_INIT_COUNT
	.align		4
        /*01a8*/ 	.byte	0x02, 0x4a
        /*01aa*/ 	.byte	0x80
	.zero		1


	//----- nvinfo : EIATTR_MBARRIER_INSTR_OFFSETS
	.align		4
        /*01ac*/ 	.byte	0x04, 0x39
        /*01ae*/ 	.short	(.L_64 - .L_63)


	//   ....[0]....
.L_63:
        /*01b0*/ 	.word	0x000003c0
        /*01b4*/ 	.word	0x000000ff
        /*01b8*/ 	.word	0x000000f0
        /*01bc*/ 	.short	0x0100
        /*01be*/ 	.byte	0x05
	.zero		1


	//   ....[1]....
        /*01c0*/ 	.word	0x00000400
        /*01c4*/ 	.word	0x000000ff
        /*01c8*/ 	.word	0x00000000
        /*01cc*/ 	.short	0x0100
        /*01ce*/ 	.byte	0x10
	.zero		1


	//   ....[2]....
        /*01d0*/ 	.word	0x00000410
        /*01d4*/ 	.word	0x000000ff
        /*01d8*/ 	.word	0x00000008
        /*01dc*/ 	.short	0x0100
        /*01de*/ 	.byte	0x10
	.zero		1


	//   ....[3]....
        /*01e0*/ 	.word	0x000004e0
        /*01e4*/ 	.word	0x000000ff
        /*01e8*/ 	.word	0x00000010
        /*01ec*/ 	.short	0x0100
        /*01ee*/ 	.byte	0x05
	.zero		1


	//   ....[4]....
        /*01f0*/ 	.word	0x000004f0
        /*01f4*/ 	.word	0x000000ff
        /*01f8*/ 	.word	0x00000018
        /*01fc*/ 	.short	0x0100
        /*01fe*/ 	.byte	0x05
	.zero		1


	//   ....[5]....
        /*0200*/ 	.word	0x00000500
        /*0204*/ 	.word	0x000000ff
        /*0208*/ 	.word	0x00000020
        /*020c*/ 	.short	0x0100
        /*020e*/ 	.byte	0x05
	.zero		1


	//   ....[6]....
        /*0210*/ 	.word	0x00000510
        /*0214*/ 	.word	0x000000ff
        /*0218*/ 	.word	0x00000028
        /*021c*/ 	.short	0x0100
        /*021e*/ 	.byte	0x05
	.zero		1


	//   ....[7]....
        /*0220*/ 	.word	0x00000520
        /*0224*/ 	.word	0x000000ff
        /*0228*/ 	.word	0x00000030
        /*022c*/ 	.short	0x0100
        /*022e*/ 	.byte	0x05
	.zero		1


	//   ....[8]....
        /*0230*/ 	.word	0x00000530
        /*0234*/ 	.word	0x000000ff
        /*0238*/ 	.word	0x00000038
        /*023c*/ 	.short	0x0100
        /*023e*/ 	.byte	0x05
	.zero		1


	//   ....[9]....
        /*0240*/ 	.word	0x00000540
        /*0244*/ 	.word	0x000000ff
        /*0248*/ 	.word	0x00000040
        /*024c*/ 	.short	0x0100
        /*024e*/ 	.byte	0x05
	.zero		1


	//   ....[10]....
        /*0250*/ 	.word	0x00000550
        /*0254*/ 	.word	0x000000ff
        /*0258*/ 	.word	0x00000048
        /*025c*/ 	.short	0x0100
        /*025e*/ 	.byte	0x05
	.zero		1


	//   ....[11]....
        /*0260*/ 	.word	0x00000560
        /*0264*/ 	.word	0x000000ff
        /*0268*/ 	.word	0x00000050
        /*026c*/ 	.short	0x0100
        /*026e*/ 	.byte	0x05
	.zero		1


	//   ....[12]....
        /*0270*/ 	.word	0x00000570
        /*0274*/ 	.word	0x000000ff
        /*0278*/ 	.word	0x00000058
        /*027c*/ 	.short	0x0100
        /*027e*/ 	.byte	0x05
	.zero		1


	//   ....[13]....
        /*0280*/ 	.word	0x00000580
        /*0284*/ 	.word	0x000000ff
        /*0288*/ 	.word	0x00000060
        /*028c*/ 	.short	0x0100
        /*028e*/ 	.byte	0x05
	.zero		1


	//   ....[14]....
        /*0290*/ 	.word	0x00000590
        /*0294*/ 	.word	0x000000ff
        /*0298*/ 	.word	0x00000068
        /*029c*/ 	.short	0x0100
        /*029e*/ 	.byte	0x05
	.zero		1


	//   ....[15]....
        /*02a0*/ 	.word	0x000005a0
        /*02a4*/ 	.word	0x000000ff
        /*02a8*/ 	.word	0x00000070
        /*02ac*/ 	.short	0x0100
        /*02ae*/ 	.byte	0x05
	.zero		1


	//   ....[16]....
        /*02b0*/ 	.word	0x000005b0
        /*02b4*/ 	.word	0x000000ff
        /*02b8*/ 	.word	0x00000078
        /*02bc*/ 	.short	0x0100
        /*02be*/ 	.byte	0x05
	.zero		1


	//   ....[17]....
        /*02c0*/ 	.word	0x000005c0
        /*02c4*/ 	.word	0x000000ff
        /*02c8*/ 	.word	0x00000080
        /*02cc*/ 	.short	0x0100
        /*02ce*/ 	.byte	0x05
	.zero		1


	//   ....[18]....
        /*02d0*/ 	.word	0x000005d0
        /*02d4*/ 	.word	0x000000ff
        /*02d8*/ 	.word	0x00000088
        /*02dc*/ 	.short	0x0100
        /*02de*/ 	.byte	0x05
	.zero		1


	//   ....[19]....
        /*02e0*/ 	.word	0x00000770
        /*02e4*/ 	.word	0x000000ff
        /*02e8*/ 	.word	0x00000090
        /*02ec*/ 	.short	0x0100
        /*02ee*/ 	.byte	0x05
	.zero		1


	//   ....[20]....
        /*02f0*/ 	.word	0x00000780
        /*02f4*/ 	.word	0x000000ff
        /*02f8*/ 	.word	0x00000098
        /*02fc*/ 	.short	0x0100
        /*02fe*/ 	.byte	0x05
	.zero		1


	//   ....[21]....
        /*0300*/ 	.word	0x00000790
        /*0304*/ 	.word	0x000000ff
        /*0308*/ 	.word	0x000000a0
        /*030c*/ 	.short	0x0100
        /*030e*/ 	.byte	0x05
	.zero		1


	//   ....[22]....
        /*0310*/ 	.word	0x000007a0
        /*0314*/ 	.word	0x000000ff
        /*0318*/ 	.word	0x000000a8
        /*031c*/ 	.short	0x0100
        /*031e*/ 	.byte	0x05
	.zero		1


	//   ....[23]....
        /*0320*/ 	.word	0x000007b0
        /*0324*/ 	.word	0x000000ff
        /*0328*/ 	.word	0x000000b0
        /*032c*/ 	.short	0x0100
        /*032e*/ 	.byte	0x05
	.zero		1


	//   ....[24]....
        /*0330*/ 	.word	0x000007c0
        /*0334*/ 	.word	0x000000ff
        /*0338*/ 	.word	0x000000b8
        /*033c*/ 	.short	0x0100
        /*033e*/ 	.byte	0x05
	.zero		1


	//   ....[25]....
        /*0340*/ 	.word	0x000007d0
        /*0344*/ 	.word	0x000000ff
        /*0348*/ 	.word	0x000000c0
        /*034c*/ 	.short	0x0100
        /*034e*/ 	.byte	0x05
	.zero		1


	//   ....[26]....
        /*0350*/ 	.word	0x000007e0
        /*0354*/ 	.word	0x000000ff
        /*0358*/ 	.word	0x000000c8
        /*035c*/ 	.short	0x0100
        /*035e*/ 	.byte	0x05
	.zero		1


	//   ....[27]....
        /*0360*/ 	.word	0x00000d00
        /*0364*/ 	.word	0x000000ff
        /*0368*/ 	.word	0x00000048
        /*036c*/ 	.short	0x010a
        /*036e*/ 	.byte	0x04
	.zero		1


	//   ....[28]....
        /*0370*/ 	.word	0x00001080
        /*0374*/ 	.word	0x000000ff
        /*0378*/ 	.word	0x00000008
        /*037c*/ 	.short	0x010a
        /*037e*/ 	.byte	0x04
	.zero		1


	//   ....[29]....
        /*0380*/ 	.word	0x00001330
        /*0384*/ 	.word	0x000000ff
        /*0388*/ 	.word	0x00000050
        /*038c*/ 	.short	0x010a
        /*038e*/ 	.byte	0x04
	.zero		1


	//   ....[30]....
        /*0390*/ 	.word	0x000016c0
        /*0394*/ 	.word	0x000000ff
        /*0398*/ 	.word	0x00000048
        /*039c*/ 	.short	0x010a
        /*039e*/ 	.byte	0x06
	.zero		1


	//   ....[31]....
        /*03a0*/ 	.word	0x00001900
        /*03a4*/ 	.word	0x000000ff
        /*03a8*/ 	.word	0x00000048
        /*03ac*/ 	.short	0x010a
        /*03ae*/ 	.byte	0x07
	.zero		1


	//   ....[32]....
        /*03b0*/ 	.word	0x00001a10
        /*03b4*/ 	.word	0x000000ff
        /*03b8*/ 	.word	0x00000048
        /*03bc*/ 	.short	0x010a
        /*03be*/ 	.byte	0x0e
	.zero		1


	//   ....[33]....
        /*03c0*/ 	.word	0x00001c20
        /*03c4*/ 	.word	0x000000ff
        /*03c8*/ 	.word	0x00000048
        /*03cc*/ 	.short	0x010a
        /*03ce*/ 	.byte	0x06
	.zero		1


	//   ....[34]....
        /*03d0*/ 	.word	0x00001e20
        /*03d4*/ 	.word	0x000000ff
        /*03d8*/ 	.word	0x00000048
        /*03dc*/ 	.short	0x010a
        /*03de*/ 	.byte	0x06
	.zero		1


	//   ....[35]....
        /*03e0*/ 	.word	0x00002170
        /*03e4*/ 	.word	0x000000ff
        /*03e8*/ 	.word	0x00000048
        /*03ec*/ 	.short	0x010a
        /*03ee*/ 	.byte	0x05
	.zero		1


	//   ....[36]....
        /*03f0*/ 	.word	0x00002490
        /*03f4*/ 	.word	0x000000ff
        /*03f8*/ 	.word	0x00000048
        /*03fc*/ 	.short	0x010a
        /*03fe*/ 	.byte	0x05
	.zero		1


	//   ....[37]....
        /*0400*/ 	.word	0x00002500
        /*0404*/ 	.word	0x000000ff
        /*0408*/ 	.word	0x00000008
        /*040c*/ 	.short	0x010a
        /*040e*/ 	.byte	0x04
	.zero		1


	//   ....[38]....
        /*0410*/ 	.word	0x00002570
        /*0414*/ 	.word	0x000000ff
        /*0418*/ 	.word	0x00000008
        /*041c*/ 	.short	0x010a
        /*041e*/ 	.byte	0x04
	.zero		1


	//   ....[39]....
        /*0420*/ 	.word	0x00002660
        /*0424*/ 	.word	0x000000ff
        /*0428*/ 	.word	0x000000f0
        /*042c*/ 	.short	0x0100
        /*042e*/ 	.byte	0x04
	.zero		1


	//   ....[40]....
        /*0430*/ 	.word	0x00002920
        /*0434*/ 	.word	0x00000010
        /*0438*/ 	.word	0x00000000
        /*043c*/ 	.short	0x010a
        /*043e*/ 	.byte	0xff
	.zero		1


	//   ....[41]....
        /*0440*/ 	.word	0x00002940
        /*0444*/ 	.word	0x00000010
        /*0448*/ 	.word	0x00000000
        /*044c*/ 	.short	0x010a
        /*044e*/ 	.byte	0xff
	.zero		1


	//   ....[42]....
        /*0450*/ 	.word	0x00002b20
        /*0454*/ 	.word	0x0000000c
        /*0458*/ 	.word	0x00000000
        /*045c*/ 	.short	0x010a
        /*045e*/ 	.byte	0xff
	.zero		1


	//   ....[43]....
        /*0460*/ 	.word	0x00002b40
        /*0464*/ 	.word	0x0000000c
        /*0468*/ 	.word	0x00000000
        /*046c*/ 	.short	0x010a
        /*046e*/ 	.byte	0xff
	.zero		1


	//   ....[44]....
        /*0470*/ 	.word	0x00002c30
        /*0474*/ 	.word	0x0000000c
        /*0478*/ 	.word	0x00000000
        /*047c*/ 	.short	0x0101
        /*047e*/ 	.byte	0xff
	.zero		1


	//   ....[45]....
        /*0480*/ 	.word	0x00002db0
        /*0484*/ 	.word	0x000000ff
        /*0488*/ 	.word	0x00000000
        /*048c*/ 	.short	0x010a
        /*048e*/ 	.byte	0x04
	.zero		1


	//   ....[46]....
        /*0490*/ 	.word	0x00002dd0
        /*0494*/ 	.word	0x000000ff
        /*0498*/ 	.word	0x00000010
        /*049c*/ 	.short	0x010a
        /*049e*/ 	.byte	0x04
	.zero		1


	//   ....[47]....
        /*04a0*/ 	.word	0x00003800
        /*04a4*/ 	.word	0x000000ff
        /*04a8*/ 	.word	0x00000010
        /*04ac*/ 	.short	0x010a
        /*04ae*/ 	.byte	0x10
	.zero		1


	//   ....[48]....
        /*04b0*/ 	.word	0x00003820
        /*04b4*/ 	.word	0x000000ff
        /*04b8*/ 	.word	0x00000088
        /*04bc*/ 	.short	0x010a
        /*04be*/ 	.byte	0x04
	.zero		1


	//   ....[49]....
        /*04c0*/ 	.word	0x00003ab0
        /*04c4*/ 	.word	0x000000ff
        /*04c8*/ 	.word	0x00000090
        /*04cc*/ 	.short	0x010a
        /*04ce*/ 	.byte	0x04
	.zero		1


	//   ....[50]....
        /*04d0*/ 	.word	0x00003c50
        /*04d4*/ 	.word	0x000000ff
        /*04d8*/ 	.word	0x00000010
        /*04dc*/ 	.short	0x010a
        /*04de*/ 	.byte	0x15
	.zero		1


	//   ....[51]....
        /*04e0*/ 	.word	0x000040b0
        /*04e4*/ 	.word	0x000000ff
        /*04e8*/ 	.word	0x00000010
        /*04ec*/ 	.short	0x010a
        /*04ee*/ 	.byte	0x11
	.zero		1


	//   ....[52]....
        /*04f0*/ 	.word	0x000040d0
        /*04f4*/ 	.word	0x000000ff
        /*04f8*/ 	.word	0x00000088
        /*04fc*/ 	.short	0x010a
        /*04fe*/ 	.byte	0x04
	.zero		1


	//   ....[53]....
        /*0500*/ 	.word	0x00004490
        /*0504*/ 	.word	0x000000ff
        /*0508*/ 	.word	0x00000090
        /*050c*/ 	.short	0x010a
        /*050e*/ 	.byte	0x04
	.zero		1


	//   ....[54]....
        /*0510*/ 	.word	0x00004700
        /*0514*/ 	.word	0x000000ff
        /*0518*/ 	.word	0x00000000
        /*051c*/ 	.short	0x0101
        /*051e*/ 	.byte	0x05
	.zero		1


	//   ....[55]....
        /*0520*/ 	.word	0x00004710
        /*0524*/ 	.word	0x000000ff
        /*0528*/ 	.word	0x000000f0
        /*052c*/ 	.short	0x010a
        /*052e*/ 	.byte	0x04
	.zero		1


	//   ....[56]....
        /*0530*/ 	.word	0x00004a80
        /*0534*/ 	.word	0x000000ff
        /*0538*/ 	.word	0x000000f0
        /*053c*/ 	.short	0x0100
        /*053e*/ 	.byte	0x04
	.zero		1


	//   ....[57]....
        /*0540*/ 	.word	0x00004c10
        /*0544*/ 	.word	0x000000ff
        /*0548*/ 	.word	0x000000c0
        /*054c*/ 	.short	0x010a
        /*054e*/ 	.byte	0x04
	.zero		1


	//   ....[58]....
        /*0550*/ 	.word	0x00004c80
        /*0554*/ 	.word	0x000000ff
        /*0558*/ 	.word	0x000000c8
        /*055c*/ 	.short	0x0101
        /*055e*/ 	.byte	0x04
	.zero		1


	//   ....[59]....
        /*0560*/ 	.word	0x00004d60
        /*0564*/ 	.word	0x000000ff
        /*0568*/ 	.word	0x000000b8
        /*056c*/ 	.short	0x010a
        /*056e*/ 	.byte	0x05
	.zero		1


	//   ....[60]....
        /*0570*/ 	.word	0x00004d80
        /*0574*/ 	.word	0x000000ff
        /*0578*/ 	.word	0x00000080
        /*057c*/ 	.short	0x010a
        /*057e*/ 	.byte	0x05
	.zero		1


	//   ....[61]....
        /*0580*/ 	.word	0x00007150
        /*0584*/ 	.word	0x000000ff
        /*0588*/ 	.word	0x00000000
        /*058c*/ 	.short	0x0101
        /*058e*/ 	.byte	0x0b
	.zero		1


	//   ....[62]....
        /*0590*/ 	.word	0x00007490
        /*0594*/ 	.word	0x000000ff
        /*0598*/ 	.word	0x00000000
        /*059c*/ 	.short	0x0101
        /*059e*/ 	.byte	0x04
	.zero		1


	//   ....[63]....
        /*05a0*/ 	.word	0x000074a0
        /*05a4*/ 	.word	0x000000ff
        /*05a8*/ 	.word	0x000000b8
        /*05ac*/ 	.short	0x010a
        /*05ae*/ 	.byte	0x05
	.zero		1


	//   ....[64]....
        /*05b0*/ 	.word	0x000075e0
        /*05b4*/ 	.word	0x000000ff
        /*05b8*/ 	.word	0x00000080
        /*05bc*/ 	.short	0x010a
        /*05be*/ 	.byte	0x05
	.zero		1


	//   ....[65]....
        /*05c0*/ 	.word	0x00008fc0
        /*05c4*/ 	.word	0x000000ff
        /*05c8*/ 	.word	0x00000000
        /*05cc*/ 	.short	0x0101
        /*05ce*/ 	.byte	0x0b
	.zero		1


	//   ....[66]....
        /*05d0*/ 	.word	0x00009270
        /*05d4*/ 	.word	0x000000ff
        /*05d8*/ 	.word	0x00000000
        /*05dc*/ 	.short	0x0101
        /*05de*/ 	.byte	0x0d
	.zero		1


	//   ....[67]....
        /*05e0*/ 	.word	0x00009280
        /*05e4*/ 	.word	0x000000ff
        /*05e8*/ 	.word	0x000000b8
        /*05ec*/ 	.short	0x010a
        /*05ee*/ 	.byte	0x05
	.zero		1


	//   ....[68]....
        /*05f0*/ 	.word	0x000097f0
        /*05f4*/ 	.word	0x000000ff
        /*05f8*/ 	.word	0x000000b8
        /*05fc*/ 	.short	0x010a
        /*05fe*/ 	.byte	0x04
	.zero		1


	//   ....[69]....
        /*0600*/ 	.word	0x000098d0
        /*0604*/ 	.word	0x000000ff
        /*0608*/ 	.word	0x000000f0
        /*060c*/ 	.short	0x0100
        /*060e*/ 	.byte	0x04
	.zero		1


	//   ....[70]....
        /*0610*/ 	.word	0x000099e0
        /*0614*/ 	.word	0x000000ff
        /*0618*/ 	.word	0x000000f0
        /*061c*/ 	.short	0x0100
        /*061e*/ 	.byte	0x04
	.zero		1


	//   ....[71]....
        /*0620*/ 	.word	0x00009bb0
        /*0624*/ 	.word	0x000000ff
        /*0628*/ 	.word	0x00000000
        /*062c*/ 	.short	0x0101
        /*062e*/ 	.byte	0x08
	.zero		1


	//   ....[72]....
        /*0630*/ 	.word	0x00009cc0
        /*0634*/ 	.word	0x000000ff
        /*0638*/ 	.word	0x000000b8
        /*063c*/ 	.short	0x0101
        /*063e*/ 	.byte	0x07
	.zero		1


	//   ....[73]....
        /*0640*/ 	.word	0x0000a290
        /*0644*/ 	.word	0x000000ff
        /*0648*/ 	.word	0x00000000
        /*064c*/ 	.short	0x0101
        /*064e*/ 	.byte	0x08
	.zero		1


	//   ....[74]....
        /*0650*/ 	.word	0x0000a2c0
        /*0654*/ 	.word	0x000000ff
        /*0658*/ 	.word	0x000000b8
        /*065c*/ 	.short	0x0101
        /*065e*/ 	.byte	0x07
	.zero		1


	//   ....[75]....
        /*0660*/ 	.word	0x0000a330
        /*0664*/ 	.word	0x000000ff
        /*0668*/ 	.word	0x000000b8
        /*066c*/ 	.short	0x0101
        /*066e*/ 	.byte	0x07
	.zero		1


	//   ....[76]....
        /*0670*/ 	.word	0x0000a340
        /*0674*/ 	.word	0x000000ff
        /*0678*/ 	.word	0x000000a0
        /*067c*/ 	.short	0x010a
        /*067e*/ 	.byte	0x07
	.zero		1


	//   ....[77]....
        /*0680*/ 	.word	0x0000a360
        /*0684*/ 	.word	0x000000ff
        /*0688*/ 	.word	0x000000c8
        /*068c*/ 	.short	0x010a
        /*068e*/ 	.byte	0x07
	.zero		1


	//   ....[78]....
        /*0690*/ 	.word	0x0000af40
        /*0694*/ 	.word	0x000000ff
        /*0698*/ 	.word	0x00000000
        /*069c*/ 	.short	0x0101
        /*069e*/ 	.byte	0x08
	.zero		1


	//   ....[79]....
        /*06a0*/ 	.word	0x0000af50
        /*06a4*/ 	.word	0x000000ff
        /*06a8*/ 	.word	0x000000c0
        /*06ac*/ 	.short	0x0101
        /*06ae*/ 	.byte	0x07
	.zero		1


	//   ....[80]....
        /*06b0*/ 	.word	0x0000b0c0
        /*06b4*/ 	.word	0x000000ff
        /*06b8*/ 	.word	0x000000c8
        /*06bc*/ 	.short	0x010a
        /*06be*/ 	.byte	0x07
	.zero		1


	//   ....[81]....
        /*06c0*/ 	.word	0x0000b1a0
        /*06c4*/ 	.word	0x000000ff
        /*06c8*/ 	.word	0x000000f0
        /*06cc*/ 	.short	0x0100
        /*06ce*/ 	.byte	0x06
	.zero		1


	//   ....[82]....
        /*06d0*/ 	.word	0x0000b290
        /*06d4*/ 	.word	0x000000ff
        /*06d8*/ 	.word	0x000000f0
        /*06dc*/ 	.short	0x0100
        /*06de*/ 	.byte	0x06
	.zero		1


	//   ....[83]....
        /*06e0*/ 	.word	0x0000b300
        /*06e4*/ 	.word	0x00000004
        /*06e8*/ 	.word	0x00000048
        /*06ec*/ 	.short	0x010a
        /*06ee*/ 	.byte	0xff
	.zero		1


	//   ....[84]....
        /*06f0*/ 	.word	0x0000b380
        /*06f4*/ 	.word	0x00000004
        /*06f8*/ 	.word	0x00000008
        /*06fc*/ 	.short	0x010a
        /*06fe*/ 	.byte	0xff
	.zero		1


	//   ....[85]....
        /*0700*/ 	.word	0x0000b400
        /*0704*/ 	.word	0x00000004
        /*0708*/ 	.word	0x00000050
        /*070c*/ 	.short	0x010a
        /*070e*/ 	.byte	0xff
	.zero		1


	//   ....[86]....
        /*0710*/ 	.word	0x0000b470
        /*0714*/ 	.word	0x00000004
        /*0718*/ 	.word	0x00000048
        /*071c*/ 	.short	0x010a
        /*071e*/ 	.byte	0xff
	.zero		1


	//   ....[87]....
        /*0720*/ 	.word	0x0000b4f0
        /*0724*/ 	.word	0x00000004
        /*0728*/ 	.word	0x00000048
        /*072c*/ 	.short	0x010a
        /*072e*/ 	.byte	0xff
	.zero		1


	//   ....[88]....
        /*0730*/ 	.word	0x0000b570
        /*0734*/ 	.word	0x00000004
        /*0738*/ 	.word	0x00000048
        /*073c*/ 	.short	0x010a
        /*073e*/ 	.byte	0xff
	.zero		1


	//   ....[89]....
        /*0740*/ 	.word	0x0000b5f0
        /*0744*/ 	.word	0x00000004
        /*0748*/ 	.word	0x00000048
        /*074c*/ 	.short	0x010a
        /*074e*/ 	.byte	0xff
	.zero		1


	//   ....[90]....
        /*0750*/ 	.word	0x0000b660
        /*0754*/ 	.word	0x00000004
        /*0758*/ 	.word	0x00000048
        /*075c*/ 	.short	0x010a
        /*075e*/ 	.byte	0xff
	.zero		1


	//   ....[91]....
        /*0760*/ 	.word	0x0000b6d0
        /*0764*/ 	.word	0x00000004
        /*0768*/ 	.word	0x00000048
        /*076c*/ 	.short	0x010a
        /*076e*/ 	.byte	0xff
	.zero		1


	//   ....[92]....
        /*0770*/ 	.word	0x0000b740
        /*0774*/ 	.word	0x00000004
        /*0778*/ 	.word	0x00000048
        /*077c*/ 	.short	0x010a
        /*077e*/ 	.byte	0xff
	.zero		1


	//   ....[93]....
        /*0780*/ 	.word	0x0000b7a0
        /*0784*/ 	.word	0x00000004
        /*0788*/ 	.word	0x00000008
        /*078c*/ 	.short	0x010a
        /*078e*/ 	.byte	0xff
	.zero		1


	//   ....[94]....
        /*0790*/ 	.word	0x0000b800
        /*0794*/ 	.word	0x00000004
        /*0798*/ 	.word	0x00000008
        /*079c*/ 	.short	0x010a
        /*079e*/ 	.byte	0xff
	.zero		1


	//   ....[95]....
        /*07a0*/ 	.word	0x0000b860
        /*07a4*/ 	.word	0x00000010
        /*07a8*/ 	.word	0x00000000
        /*07ac*/ 	.short	0x010a
        /*07ae*/ 	.byte	0xff
	.zero		1


	//   ....[96]....
        /*07b0*/ 	.word	0x0000b8c0
        /*07b4*/ 	.word	0x0000000c
        /*07b8*/ 	.word	0x00000000
        /*07bc*/ 	.short	0x010a
        /*07be*/ 	.byte	0xff
	.zero		1


	//   ....[97]....
        /*07c0*/ 	.word	0x0000b920
        /*07c4*/ 	.word	0x00000004
        /*07c8*/ 	.word	0x00000000
        /*07cc*/ 	.short	0x010a
        /*07ce*/ 	.byte	0xff
	.zero		1


	//   ....[98]....
        /*07d0*/ 	.word	0x0000b980
        /*07d4*/ 	.word	0x00000004
        /*07d8*/ 	.word	0x00000010
        /*07dc*/ 	.short	0x010a
        /*07de*/ 	.byte	0xff
	.zero		1


	//   ....[99]....
        /*07e0*/ 	.word	0x0000b9f0
        /*07e4*/ 	.word	0x00000013
        /*07e8*/ 	.word	0x00000010
        /*07ec*/ 	.short	0x010a
        /*07ee*/ 	.byte	0xff
	.zero		1


	//   ....[100]....
        /*07f0*/ 	.word	0x0000ba60
        /*07f4*/ 	.word	0x00000015
        /*07f8*/ 	.word	0x00000088
        /*07fc*/ 	.short	0x010a
        /*07fe*/ 	.byte	0xff
	.zero		1


	//   ....[101]....
        /*0800*/ 	.word	0x0000bad0
        /*0804*/ 	.word	0x00000015
        /*0808*/ 	.word	0x00000090
        /*080c*/ 	.short	0x010a
        /*080e*/ 	.byte	0xff
	.zero		1


	//   ....[102]....
        /*0810*/ 	.word	0x0000bb40
        /*0814*/ 	.word	0x00000013
        /*0818*/ 	.word	0x00000010
        /*081c*/ 	.short	0x010a
        /*081e*/ 	.byte	0xff
	.zero		1


	//   ....[103]....
        /*0820*/ 	.word	0x0000bbb0
        /*0824*/ 	.word	0x00000004
        /*0828*/ 	.word	0x00000010
        /*082c*/ 	.short	0x010a
        /*082e*/ 	.byte	0xff
	.zero		1


	//   ....[104]....
        /*0830*/ 	.word	0x0000bc20
        /*0834*/ 	.word	0x00000005
        /*0838*/ 	.word	0x00000088
        /*083c*/ 	.short	0x010a
        /*083e*/ 	.byte	0xff
	.zero		1


	//   ....[105]....
        /*0840*/ 	.word	0x0000bc90
        /*0844*/ 	.word	0x00000004
        /*0848*/ 	.word	0x00000090
        /*084c*/ 	.short	0x010a
        /*084e*/ 	.byte	0xff
	.zero		1


	//   ....[106]....
        /*0850*/ 	.word	0x0000bcf0
        /*0854*/ 	.word	0x00000005
        /*0858*/ 	.word	0x000000f0
        /*085c*/ 	.short	0x010a
        /*085e*/ 	.byte	0xff
	.zero		1


	//   ....[107]....
        /*0860*/ 	.word	0x0000bd50
        /*0864*/ 	.word	0x00000004
        /*0868*/ 	.word	0x000000c0
        /*086c*/ 	.short	0x010a
        /*086e*/ 	.byte	0xff
	.zero		1


	//   ....[108]....
        /*0870*/ 	.word	0x0000bdd0
        /*0874*/ 	.word	0x00000004
        /*0878*/ 	.word	0x000000b8
        /*087c*/ 	.short	0x010a
        /*087e*/ 	.byte	0xff
	.zero		1


	//   ....[109]....
        /*0880*/ 	.word	0x0000be30
        /*0884*/ 	.word	0x00000004
        /*0888*/ 	.word	0x00000080
        /*088c*/ 	.short	0x010a
        /*088e*/ 	.byte	0xff
	.zero		1


	//   ....[110]....
        /*0890*/ 	.word	0x0000be90
        /*0894*/ 	.word	0x00000004
        /*0898*/ 	.word	0x000000b8
        /*089c*/ 	.short	0x010a
        /*089e*/ 	.byte	0xff
	.zero		1


	//   ....[111]....
        /*08a0*/ 	.word	0x0000bf10
        /*08a4*/ 	.word	0x00000004
        /*08a8*/ 	.word	0x00000080
        /*08ac*/ 	.short	0x010a
        /*08ae*/ 	.byte	0xff
	.zero		1


	//   ....[112]....
        /*08b0*/ 	.word	0x0000bf90
        /*08b4*/ 	.word	0x00000004
        /*08b8*/ 	.word	0x000000b8
        /*08bc*/ 	.short	0x010a
        /*08be*/ 	.byte	0xff
	.zero		1


	//   ....[113]....
        /*08c0*/ 	.word	0x0000c010
        /*08c4*/ 	.word	0x00000004
        /*08c8*/ 	.word	0x000000b8
        /*08cc*/ 	.short	0x010a
        /*08ce*/ 	.byte	0xff
	.zero		1


	//   ....[114]....
        /*08d0*/ 	.word	0x0000c060
        /*08d4*/ 	.word	0x00000002
        /*08d8*/ 	.word	0x000000a0
        /*08dc*/ 	.short	0x010a
        /*08de*/ 	.byte	0xff
	.zero		1


	//   ....[115]....
        /*08e0*/ 	.word	0x0000c0d0
        /*08e4*/ 	.word	0x00000002
        /*08e8*/ 	.word	0x000000c8
        /*08ec*/ 	.short	0x010a
        /*08ee*/ 	.byte	0xff
	.zero		1


	//   ....[116]....
        /*08f0*/ 	.word	0x0000c120
        /*08f4*/ 	.word	0x00000002
        /*08f8*/ 	.word	0x000000c8
        /*08fc*/ 	.short	0x010a
        /*08fe*/ 	.byte	0xff
	.zero		1


	//----- nvinfo : EIATTR_NUM_MBARRIERS
	.align		4
.L_64:
        /*0900*/ 	.byte	0x03, 0x38
        /*0902*/ 	.short	0x0021


	//----- nvinfo : EIATTR_EXIT_INSTR_OFFSETS
	.align		4
        /*0904*/ 	.byte	0x04, 0x1c
        /*0906*/ 	.short	(.L_66 - .L_65)


	//   ....[0]....
.L_65:
        /*0908*/ 	.word	0x0000b2c0


	//----- nvinfo : EIATTR_INDIRECT_BRANCH_TARGETS
	.align		4
.L_66:
        /*090c*/ 	.byte	0x04, 0x34
        /*090e*/ 	.short	(.L_68 - .L_67)


	//   ....[0]....
.L_67:
        /*0910*/ 	.word	.L_x_156@srel
        /*0914*/ 	.short	0x0
        /*0916*/ 	.short	0x0
        /*0918*/ 	.word	0x4
        /*091c*/ 	.word	.L_x_157@srel
        /*0920*/ 	.word	.L_x_158@srel
        /*0924*/ 	.word	.L_x_159@srel
        /*0928*/ 	.word	.L_x_10@srel


	//   ....[1]....
        /* <DEDUP_REMOVED lines=13> */


	//----- nvinfo : EIATTR_REQNTID
	.align		4
.L_68:
        /*095c*/ 	.byte	0x04, 0x10
        /*095e*/ 	.short	(.L_70 - .L_69)
.L_69:
        /*0960*/ 	.word	0x00000200
        /*0964*/ 	.word	0x00000001
        /*0968*/ 	.word	0x00000001


	//----- nvinfo : EIATTR_CRS_STACK_SIZE
	.align		4
.L_70:
        /*096c*/ 	.byte	0x04, 0x1e
        /*096e*/ 	.short	(.L_72 - .L_71)
.L_71:
        /*0970*/ 	.word	0x00000000


	//----- nvinfo : EIATTR_CBANK_PARAM_SIZE
	.align		4
.L_72:
        /*0974*/ 	.byte	0x03, 0x19
        /*0976*/ 	.short	0x02ac


	//----- nvinfo : EIATTR_PARAM_CBANK
	.align		4
        /*0978*/ 	.byte	0x04, 0x0a
        /*097a*/ 	.short	(.L_74 - .L_73)
	.align		4
.L_73:
        /*097c*/ 	.word	index@(.nv.constant0.kernel_cutlass_kernel_flash_attncuteflash_fwd_sm100FlashAttentionForwardSm100_object_at__tensor0000o19211101213_tensor0000o19211101213_tensor0000o12810111213_tensor0000o12811101213_tensor_0)
        /*0980*/ 	.short	0x0380
        /*0982*/ 	.short	0x02ac


	//----- nvinfo : EIATTR_SW_WAR
	.align		4
.L_74:
        /*0984*/ 	.byte	0x04, 0x36
        /*0986*/ 	.short	(.L_76 - .L_75)
.L_75:
        /*0988*/ 	.word	0x00000008
.L_76:


//--------------------- .nv.compat                --------------------------
	.section	.nv.compat,"",@"SHT_CUDA_COMPAT_INFO"
	.align	4
        /*0000*/ 	.byte	0x02, 0x02, 0x02, 0x00, 0x02, 0x05, 0x05, 0x00, 0x02, 0x03, 0x01, 0x00, 0x02, 0x06, 0x01, 0x00


//--------------------- .nv.callgraph             --------------------------
	.section	.nv.callgraph,"",@"SHT_CUDA_CALLGRAPH"
	.align	4
	.sectionentsize	8
	.align		4
        /*0000*/ 	.word	0x00000000
	.align		4
        /*0004*/ 	.word	0xffffffff
	.align		4
        /*0008*/ 	.word	0x00000000
	.align		4
        /*000c*/ 	.word	0xfffffffe
	.align		4
        /*0010*/ 	.word	0x00000000
	.align		4
        /*0014*/ 	.word	0xfffffffd
	.align		4
        /*0018*/ 	.word	0x00000000
	.align		4
        /*001c*/ 	.word	0xfffffffc


//--------------------- .nv.constant2.kernel_cutlass_kernel_flash_attncuteflash_fwd_sm100FlashAttentionForwardSm100_object_at__tensor0000o19211101213_tensor0000o19211101213_tensor0000o12810111213_tensor0000o12811101213_tensor_0 --------------------------
	.section	.nv.constant2.kernel_cutlass_kernel_flash_attncuteflash_fwd_sm100FlashAttentionForwardSm100_object_at__tensor0000o19211101213_tensor0000o19211101213_tensor0000o12810111213_tensor0000o12811101213_tensor_0,"a",@progbits
	.sectionflags	@""
	.align	4
.nv.constant2.kernel_cutlass_kernel_flash_attncuteflash_fwd_sm100FlashAttentionForwardSm100_object_at__tensor0000o19211101213_tensor0000o19211101213_tensor0000o12810111213_tensor0000o12811101213_tensor_0:
        /*0000*/ 	.byte	0x30, 0x0b, 0x00, 0x00, 0x00, 0x0b, 0x00, 0x00, 0xd0, 0x0a, 0x00, 0x00, 0xa0, 0x25, 0x00, 0x00
        /*0010*/ 	.byte	0x40, 0x0c, 0x00, 0x00, 0xe0, 0x0b, 0x00, 0x00, 0xe0, 0x0b, 0x00, 0x00, 0xe0, 0x0b, 0x00, 0x00
        /*0020*/ 	.byte	0xe0, 0x0b, 0x00, 0x00, 0xe0, 0x0b, 0x00, 0x00, 0xe0, 0x0b, 0x00, 0x00, 0x70, 0x0c, 0x00, 0x00
        /*0030*/ 	.byte	0xe0, 0x0b, 0x00, 0x00


//--------------------- .text.kernel_cutlass_kernel_flash_attncuteflash_fwd_sm100FlashAttentionForwardSm100_object_at__tensor0000o19211101213_tensor0000o19211101213_tensor0000o12810111213_tensor0000o12811101213_tensor_0 --------------------------
	.section	.text.kernel_cutlass_kernel_flash_attncuteflash_fwd_sm100FlashAttentionForwardSm100_object_at__tensor0000o19211101213_tensor0000o19211101213_tensor0000o12810111213_tensor0000o12811101213_tensor_0,"ax",@progbits
	.align	128
        .global         kernel_cutlass_kernel_flash_attncuteflash_fwd_sm100FlashAttentionForwardSm100_object_at__tensor0000o19211101213_tensor0000o19211101213_tensor0000o12810111213_tensor0000o12811101213_tensor_0
        .type           kernel_cutlass_kernel_flash_attncuteflash_fwd_sm100FlashAttentionForwardSm100_object_at__tensor0000o19211101213_tensor0000o19211101213_tensor0000o12810111213_tensor0000o12811101213_tensor_0,@function
        .size           kernel_cutlass_kernel_flash_attncuteflash_fwd_sm100FlashAttentionForwardSm100_object_at__tensor0000o19211101213_tensor0000o19211101213_tensor0000o12810111213_tensor0000o12811101213_tensor_0,(.L_x_173 - kernel_cutlass_kernel_flash_attncuteflash_fwd_sm100FlashAttentionForwardSm100_object_at__tensor0000o19211101213_tensor0000o19211101213_tensor0000o12810111213_tensor0000o12811101213_tensor_0)
        .other          kernel_cutlass_kernel_flash_attncuteflash_fwd_sm100FlashAttentionForwardSm100_object_at__tensor0000o19211101213_tensor0000o19211101213_tensor0000o12810111213_tensor0000o12811101213_tensor_0,@"STO_CUDA_ENTRY STV_DEFAULT"
kernel_cutlass_kernel_flash_attncuteflash_fwd_sm100FlashAttentionForwardSm100_object_at__tensor0000o19211101213_tensor0000o19211101213_tensor0000o12810111213_tensor0000o12811101213_tensor_0:
.text.kernel_cutlass_kernel_flash_attncuteflash_fwd_sm100FlashAttentionForwardSm100_object_at__tensor0000o19211101213_tensor0000o19211101213_tensor0000o12810111213_tensor0000o12811101213_tensor_0:
[----:B------:R-:W1:Y:S01]  /*0000*/  LDC R1, c[0x0][0x37c] ;  /* 0x0000df00ff017b82 */ /* 0x000e620000000800 */
[----:B------:R-:W2:Y:S07]  /*0010*/  S2R R6, SR_TID.X ;  /* 0x0000000000067919 */ /* 0x000eae0000002100 */
[----:B------:R-:W3:Y:S01]  /*0020*/  S2UR UR4, SR_CgaCtaId ;  /* 0x00000000000479c3 */ /* 0x000ee20000008800 */
[----:B------:R-:W4:Y:S01]  /*0030*/  LDCU UR8, c[0x0][0x36c] ;  /* 0x00006d80ff0877ac */ /* 0x000f220008000800 */
[----:B------:R-:W-:Y:S01]  /*0040*/  UMOV UR11, 0x1 ;  /* 0x00000001000b7882 */ /* 0x000fe20000000000 */
[----:B------:R-:W-:-:S05]  /*0050*/  UMOV UR14, 0x1 ;  /* 0x00000001000e7882 */ /* 0x000fca0000000000 */
[----:B------:R-:W5:Y:S01]  /*0060*/  S2UR UR17, SR_CTAID.X ;  /* 0x00000000001179c3 */ /* 0x000f620000002500 */
[----:B----4-:R-:W-:Y:S02]  /*0070*/  UISETP.EQ.U32.AND UP4, UPT, UR8, 0x1, UPT ;  /* 0x000000010800788c */ /* 0x010fe4000bf82070 */
[----:B---3--:R-:W-:-:S04]  /*0080*/  ULEA.HI UR6, UR4, UR4, URZ, 0x1 ;  /* 0x0000000404067291 */ /* 0x008fc8000f8f08ff */
[----:B------:R-:W-:Y:S02]  /*0090*/  ULOP3.LUT UR5, UR6, 0xfffffffe, URZ, 0xc0, !UPT ;  /* 0xfffffffe06057892 */ /* 0x000fe4000f8ec0ff */
[----:B------:R-:W-:Y:S01]  /*00a0*/  USHF.R.U32.HI UR6, URZ, 0x1, UR6 ;  /* 0x00000001ff067899 */ /* 0x000fe20008011606 */
[----:B--2---:R-:W-:Y:S01]  /*00b0*/  SHF.R.U32.HI R0, RZ, 0x5, R6 ;  /* 0x00000005ff007819 */ /* 0x004fe20000011606 */
[----:B------:R-:W-:Y:S02]  /*00c0*/  UISETP.NE.AND UP0, UPT, UR4, UR5, UPT ;  /* 0x000000050400728c */ /* 0x000fe4000bf05270 */
[----:B-----5:R-:W-:Y:S01]  /*00d0*/  ULOP3.LUT UR9, UR17, 0x1, URZ, 0xc0, !UPT ;  /* 0x0000000111097892 */ /* 0x020fe2000f8ec0ff */
[----:B------:R-:W-:Y:S01]  /*00e0*/  R2UR UR12, R0 ;  /* 0x00000000000c72ca */ /* 0x000fe200000e0000 */
[----:B------:R-:W-:Y:S02]  /*00f0*/  UISETP.LT.AND UP0, UPT, UR4, URZ, UP0 ;  /* 0x000000ff0400728c */ /* 0x000fe40008701270 */
[----:B------:R-:W-:-:S02]  /*0100*/  UIADD3 UR7, UPT, UPT, -UR5, UR4, URZ ;  /* 0x0000000405077290 */ /* 0x000fc4000fffe1ff */
[----:B------:R-:W-:Y:S01]  /*0110*/  IMAD.U32 R8, RZ, RZ, UR9 ;  /* 0x00000009ff087e24 */ /* 0x000fe2000f8e00ff */
[----:B------:R-:W-:Y:S02]  /*0120*/  UIADD3 UR5, UPT, UPT, UR6, -0x1, URZ ;  /* 0xffffffff06057890 */ /* 0x000fe4000fffe0ff */
[----:B------:R-:W-:Y:S02]  /*0130*/  ULOP3.LUT UR8, UR7, 0x1, URZ, 0x3c, !UPT ;  /* 0x0000000107087892 */ /* 0x000fe4000f8e3cff */
[----:B------:R-:W-:Y:S02]  /*0140*/  USHF.L.U32 UR9, UR11, UR7, URZ ;  /* 0x000000070b097299 */ /* 0x000fe400080006ff */
[----:B------:R-:W-:Y:S01]  /*0150*/  USHF.L.U32 UR7, UR11, UR8, URZ ;  /* 0x000000080b077299 */ /* 0x000fe200080006ff */
[----:B------:R-:W-:Y:S01]  /*0160*/  IMAD.U32 R2, RZ, RZ, UR12 ;  /* 0x0000000cff027e24 */ /* 0x000fe2000f8e00ff */
[----:B------:R-:W-:Y:S02]  /*0170*/  UISETP.NE.AND UP6, UPT, UR12, URZ, UPT ;  /* 0x000000ff0c00728c */ /* 0x000fe4000bfc5270 */
[----:B------:R-:W-:-:S02]  /*0180*/  @!UP0 UIADD3 UR5, UPT, UPT, UR6, URZ, URZ ;  /* 0x000000ff06058290 */ /* 0x000fc4000fffe0ff */
[----:B------:R-:W-:Y:S02]  /*0190*/  ULOP3.LUT UR6, UR7, UR9, URZ, 0xfc, !UPT ;  /* 0x0000000907067292 */ /* 0x000fe4000f8efcff */
[----:B------:R-:W-:Y:S02]  /*01a0*/  UIADD3 UR5, UPT, UPT, UR5, UR5, URZ ;  /* 0x0000000505057290 */ /* 0x000fe4000fffe0ff */
[----:B------:R-:W-:Y:S02]  /*01b0*/  UISETP.NE.AND UP5, UPT, UR12, 0xc, UPT ;  /* 0x0000000c0c00788c */ /* 0x000fe4000bfa5270 */
[----:B------:R-:W-:Y:S01]  /*01c0*/  MOV R7, UR6 ;  /* 0x0000000600077c02 */ /* 0x000fe20008000f00 */
[----:B------:R-:W-:Y:S01]  /*01d0*/  @!UP6 UMOV UR10, 0x400 ;  /* 0x00000400000ae882 */ /* 0x000fe20000000000 */
[----:B------:R-:W-:-:S04]  /*01e0*/  @!UP6 UIADD3 UR14, UPT, UPT, -UR14, 0x100000, URZ ;  /* 0x001000000e0ee890 */ /* 0x000fc8000fffe1ff */
[----:B------:R-:W-:Y:S02]  /*01f0*/  @!UP6 USHF.L.U32 UR15, UR14, 0xb, URZ ;  /* 0x0000000b0e0fe899 */ /* 0x000fe400080006ff */
[----:B------:R-:W-:Y:S01]  /*0200*/  @!UP6 USHF.L.U32 UR14, UR14, 0x1, URZ ;  /* 0x000000010e0ee899 */ /* 0x000fe200080006ff */
[----:B------:R-:W-:Y:S01]  /*0210*/  IMAD.U32 R3, RZ, RZ, UR5 ;  /* 0x00000005ff037e24 */ /* 0x000fe2000f8e00ff */
[----:B------:R-:W-:Y:S01]  /*0220*/  @!UP6 ULEA UR16, UR4, UR10, 0x18 ;  /* 0x0000000a0410e291 */ /* 0x000fe2000f8ec0ff */
[----:B-1----:R-:W-:Y:S11]  /*0230*/  BRA.U UP6, `(.L_x_0) ;  /* 0x0000000106387547 */ /* 0x002ff6000b800000 */
[----:B------:R-:W1:Y:S02]  /*0240*/  LDCU.64 UR6, c[0x0][0x348] ;  /* 0x00006900ff0677ac */ /* 0x000e640008000a00 */
[----:B-1----:R-:W-:Y:S02]  /*0250*/  UIADD3 UR12, UP3, UPT, UR6, 0x80, URZ ;  /* 0x00000080060c7890 */ /* 0x002fe4000ff7e0ff */
[----:B------:R-:W-:Y:S02]  /*0260*/  UIADD3 UR10, UP2, UPT, UR6, 0x100, URZ ;  /* 0x00000100060a7890 */ /* 0x000fe4000ff5e0ff */
[----:B------:R-:W-:Y:S02]  /*0270*/  UIADD3 UR8, UP1, UPT, UR6, 0x180, URZ ;  /* 0x0000018006087890 */ /* 0x000fe4000ff3e0ff */
[----:B------:R-:W-:Y:S02]  /*0280*/  UIADD3 UR6, UP0, UPT, UR6, 0x200, URZ ;  /* 0x0000020006067890 */ /* 0x000fe4000ff1e0ff */
[----:B------:R-:W-:-:S02]  /*0290*/  UIADD3.X UR13, UPT, UPT, URZ, UR7, URZ, UP3, !UPT ;  /* 0x00000007ff0d7290 */ /* 0x000fc40009ffe4ff */
[----:B------:R-:W-:Y:S02]  /*02a0*/  UIADD3.X UR11, UPT, UPT, URZ, UR7, URZ, UP2, !UPT ;  /* 0x00000007ff0b7290 */ /* 0x000fe400097fe4ff */
[----:B------:R-:W-:Y:S02]  /*02b0*/  UIADD3.X UR9, UPT, UPT, URZ, UR7, URZ, UP1, !UPT ;  /* 0x00000007ff097290 */ /* 0x000fe40008ffe4ff */
[----:B------:R-:W-:-:S03]  /*02c0*/  UIADD3.X UR7, UPT, UPT, URZ, UR7, URZ, UP0, !UPT ;  /* 0x00000007ff077290 */ /* 0x000fc600087fe4ff */
[----:B------:R1:W-:Y:S02]  /*02d0*/  UTMACCTL.PF [UR12] ;  /* 0x000000000c0079b9 */ /* 0x0003e40008040000 */
[----:B------:R1:W-:Y:S02]  /*02e0*/  UTMACCTL.PF [UR10] ;  /* 0x000000000a0079b9 */ /* 0x0003e40008040000 */
[----:B------:R1:W-:Y:S02]  /*02f0*/  UTMACCTL.PF [UR8] ;  /* 0x00000000080079b9 */ /* 0x0003e40008040000 */
[----:B------:R1:W-:Y:S02]  /*0300*/  UTMACCTL.PF [UR6] ;  /* 0x00000000060079b9 */ /* 0x0003e40008040000 */
[----:B-1----:R-:W-:Y:S01]  /*0310*/  NOP ;  /* 0x0000000000007918 */ /* 0x002fe20000000000 */
.L_x_0:
[----:B------:R-:W-:Y:S05]  /*0320*/  BRA.U UP5, `(.L_x_1) ;  /* 0x00000001052c7547 */ /* 0x000fea000b800000 */
[----:B------:R-:W1:Y:S01]  /*0330*/  S2UR UR5, SR_CgaCtaId ;  /* 0x00000000000579c3 */ /* 0x000e620000008800 */
[----:B------:R-:W-:Y:S01]  /*0340*/  UMOV UR6, 0x400 ;  /* 0x0000040000067882 */ /* 0x000fe20000000000 */
[----:B------:R-:W-:Y:S01]  /*0350*/  UMOV UR7, 0x20 ;  /* 0x0000002000077882 */ /* 0x000fe20000000000 */
[----:B------:R-:W-:Y:S01]  /*0360*/  ELECT P0, URZ, PT ;  /* 0x0000000000ff782f */ /* 0x000fe20003800000 */
[----:B-1----:R-:W-:Y:S02]  /*0370*/  ULEA UR5, UR5, UR6, 0x18 ;  /* 0x0000000605057291 */ /* 0x002fe4000f8ec0ff */
[----:B------:R-:W-:-:S04]  /*0380*/  UIADD3 UR6, UPT, UPT, -UR7, 0x100000, URZ ;  /* 0x0010000007067890 */ /* 0x000fc8000fffe1ff */
[----:B------:R-:W-:Y:S02]  /*0390*/  USHF.L.U32 UR7, UR6, 0xb, URZ ;  /* 0x0000000b06077899 */ /* 0x000fe400080006ff */
[----:B------:R-:W-:Y:S01]  /*03a0*/  USHF.L.U32 UR6, UR6, 0x1, URZ ;  /* 0x0000000106067899 */ /* 0x000fe200080006ff */
[----:B------:R-:W1:Y:S11]  /*03b0*/  FENCE.VIEW.ASYNC.S ;  /* 0x00000000000073c6 */ /* 0x000e760000000000 */
[----:B-1----:R1:W2:Y:S01]  /*03c0*/  SYNCS.EXCH.64 URZ, [UR5+0xf0], UR6 ;  /* 0x0000f00605ff75b2 */ /* 0x0022a20008000100 */
[----:B------:R-:W-:Y:S01]  /*03d0*/  NOP ;  /* 0x0000000000007918 */ /* 0x000fe20000000000 */
.L_x_1:
[----:B------:R-:W-:Y:S01]  /*03e0*/  NOP ;  /* 0x0000000000007918 */ /* 0x000fe20000000000 */
[----:B------:R-:W3:Y:S02]  /*03f0*/  FENCE.VIEW.ASYNC.S ;  /* 0x00000000000073c6 */ /* 0x000ee40000000000 */
[----:B---3--:R3:W4:Y:S01]  /*0400*/  @!UP6 SYNCS.EXCH.64 URZ, [UR16], UR14 ;  /* 0x0000000e10ffe5b2 */ /* 0x0087220008000100 */
[----:B------:R3:W5:Y:S01]  /*0410*/  @!UP6 SYNCS.EXCH.64 URZ, [UR16+0x8], UR14 ;  /* 0x0000080e10ffe5b2 */ /* 0x0007620008000100 */
[----:B------:R-:W-:Y:S05]  /*0420*/  BRA.U UP6, `(.L_x_2) ;  /* 0x0000000106707547 */ /* 0x000fea000b800000 */
[----:B-1----:R-:W-:Y:S01]  /*0430*/  UMOV UR5, 0x400 ;  /* 0x0000040000057882 */ /* 0x002fe20000000000 */
[----:B------:R-:W-:Y:S01]  /*0440*/  UMOV UR6, 0x1 ;  /* 0x0000000100067882 */ /* 0x000fe20000000000 */
[----:B------:R-:W-:Y:S02]  /*0450*/  ULEA UR5, UR4, UR5, 0x18 ;  /* 0x0000000504057291 */ /* 0x000fe4000f8ec0ff */
[----:B------:R-:W-:-:S04]  /*0460*/  UIADD3 UR6, UPT, UPT, -UR6, 0x100000, URZ ;  /* 0x0010000006067890 */ /* 0x000fc8000fffe1ff */
[----:B------:R-:W-:Y:S02]  /*0470*/  USHF.L.U32 UR7, UR6, 0xb, URZ ;  /* 0x0000000b06077899 */ /* 0x000fe400080006ff */
[----:B------:R-:W-:Y:S01]  /*0480*/  USHF.L.U32 UR6, UR6, 0x1, URZ ;  /* 0x0000000106067899 */ /* 0x000fe200080006ff */
[----:B------:R-:W-:Y:S02]  /*0490*/  UMOV UR8, 0x200 ;  /* 0x0000020000087882 */ /* 0x000fe40000000000 */
[----:B------:R-:W-:-:S04]  /*04a0*/  UIADD3 UR8, UPT, UPT, -UR8, 0x100000, URZ ;  /* 0x0010000008087890 */ /* 0x000fc8000fffe1ff */
[----:B------:R-:W-:Y:S02]  /*04b0*/  USHF.L.U32 UR9, UR8, 0xb, URZ ;  /* 0x0000000b08097899 */ /* 0x000fe400080006ff */
[----:B------:R-:W-:Y:S01]  /*04c0*/  USHF.L.U32 UR8, UR8, 0x1, URZ ;  /* 0x0000000108087899 */ /* 0x000fe200080006ff */
[----:B------:R-:W1:Y:S02]  /*04d0*/  FENCE.VIEW.ASYNC.S ;  /* 0x00000000000073c6 */ /* 0x000e640000000000 */
[----:B-1----:R1:W3:Y:S01]  /*04e0*/  SYNCS.EXCH.64 URZ, [UR5+0x10], UR6 ;  /* 0x0000100605ff75b2 */ /* 0x0022e20008000100 */
[----:B------:R1:W5:Y:S01]  /*04f0*/  SYNCS.EXCH.64 URZ, [UR5+0x18], UR6 ;  /* 0x0000180605ff75b2 */ /* 0x0003620008000100 */
[----:B------:R1:W4:Y:S01]  /*0500*/  SYNCS.EXCH.64 URZ, [UR5+0x20], UR6 ;  /* 0x0000200605ff75b2 */ /* 0x0003220008000100 */
[----:B------:R1:W2:Y:S01]  /*0510*/  SYNCS.EXCH.64 URZ, [UR5+0x28], UR6 ;  /* 0x0000280605ff75b2 */ /* 0x0002a20008000100 */
[----:B------:R1:W1:Y:S01]  /*0520*/  SYNCS.EXCH.64 URZ, [UR5+0x30], UR6 ;  /* 0x0000300605ff75b2 */ /* 0x0002620008000100 */
        /* <DEDUP_REMOVED lines=11> */
[----:B------:R-:W-:Y:S01]  /*05e0*/  NOP ;  /* 0x0000000000007918 */ /* 0x000fe20000000000 */
.L_x_2:
[----:B------:R-:W-:Y:S05]  /*05f0*/  BRA.U UP6, `(.L_x_3) ;  /* 0x0000000106807547 */ /* 0x000fea000b800000 */
[----:B-1----:R-:W-:Y:S01]  /*0600*/  UMOV UR5, 0x400 ;  /* 0x0000040000057882 */ /* 0x002fe20000000000 */
[----:B---3--:R-:W-:Y:S01]  /*0610*/  UMOV UR14, 0x8 ;  /* 0x00000008000e7882 */ /* 0x008fe20000000000 */
[----:B------:R-:W-:Y:S01]  /*0620*/  UMOV UR8, 0x1 ;  /* 0x0000000100087882 */ /* 0x000fe20000000000 */
[----:B------:R-:W-:Y:S02]  /*0630*/  ULEA UR5, UR4, UR5, 0x18 ;  /* 0x0000000504057291 */ /* 0x000fe4000f8ec0ff */
[----:B------:R-:W-:-:S04]  /*0640*/  UIADD3 UR14, UPT, UPT, -UR14, 0x100000, URZ ;  /* 0x001000000e0e7890 */ /* 0x000fc8000fffe1ff */
[----:B------:R-:W-:Y:S02]  /*0650*/  USHF.L.U32 UR15, UR14, 0xb, URZ ;  /* 0x0000000b0e0f7899 */ /* 0x000fe400080006ff */
[----:B------:R-:W-:Y:S01]  /*0660*/  USHF.L.U32 UR14, UR14, 0x1, URZ ;  /* 0x000000010e0e7899 */ /* 0x000fe200080006ff */
[----:B------:R-:W-:Y:S01]  /*0670*/  UMOV UR12, 0x100 ;  /* 0x00000100000c7882 */ /* 0x000fe20000000000 */
        /* <DEDUP_REMOVED lines=10> */
[----:B------:R-:W-:Y:S02]  /*0720*/  USHF.L.U32 UR6, UR6, 0x1, URZ ;  /* 0x0000000106067899 */ /* 0x000fe400080006ff */
        /* <DEDUP_REMOVED lines=10> */
[----:B------:R1:W1:Y:S03]  /*07d0*/  SYNCS.EXCH.64 URZ, [UR5+0xc0], UR6 ;  /* 0x0000c00605ff75b2 */ /* 0x0002660008000100 */
[----:B------:R1:W1:Y:S01]  /*07e0*/  SYNCS.EXCH.64 URZ, [UR5+0xc8], UR10 ;  /* 0x0000c80a05ff75b2 */ /* 0x0002620008000100 */
[----:B------:R-:W-:Y:S01]  /*07f0*/  NOP ;  /* 0x0000000000007918 */ /* 0x000fe20000000000 */
.L_x_3:
[----:B------:R-:W-:Y:S01]  /*0800*/  NOP ;  /* 0x0000000000007918 */ /* 0x000fe20000000000 */
[----:B------:R-:W-:Y:S05]  /*0810*/  BRA.U !UP4, `(.L_x_4) ;  /* 0x000000010c087547 */ /* 0x000fea000b800000 */
[----:B-12345:R-:W-:Y:S01]  /*0820*/  UCGABAR_ARV ;  /* 0x00000000000079c7 */ /* 0x03efe20008000000 */
[----:B------:R-:W-:Y:S05]  /*0830*/  BRA `(.L_x_5) ;  /* 0x0000000000047947 */ /* 0x000fea0003800000 */
.L_x_4:
[----:B-12345:R-:W-:Y:S01]  /*0840*/  NOP ;  /* 0x0000000000007918 */ /* 0x03efe20000000000 */
.L_x_5:
[----:B------:R-:W-:Y:S05]  /*0850*/  BRA.U !UP4, `(.L_x_6) ;  /* 0x000000010c0c7547 */ /* 0x000fea000b800000 */
[----:B------:R-:W-:Y:S01]  /*0860*/  UCGABAR_WAIT ;  /* 0x0000000000007dc7 */ /* 0x000fe20008000000 */
[----:B------:R-:W-:Y:S01]  /*0870*/  CCTL.IVALL ;  /* 0x00000000ff00798f */ /* 0x000fe20002000000 */
[----:B------:R-:W-:Y:S05]  /*0880*/  BRA `(.L_x_7) ;  /* 0x0000000000047947 */ /* 0x000fea0003800000 */
.L_x_6:
[----:B------:R-:W-:Y:S06]  /*0890*/  BAR.SYNC.DEFER_BLOCKING 0x0 ;  /* 0x0000000000007b1d */ /* 0x000fec0000010000 */
.L_x_7:
[----:B------:R-:W-:Y:S08]  /*08a0*/  S2UR UR8, SR_CTAID.Y ;  /* 0x00000000000879c3 */ /* 0x000ff00000002600 */
[----:B------:R-:W1:Y:S02]  /*08b0*/  S2UR UR9, SR_CgaSize ;  /* 0x00000000000979c3 */ /* 0x000e640000008a00 */
[----:B-1----:R-:W-:-:S12]  /*08c0*/  UIMAD UR9, UR9, -0xa0, URZ ;  /* 0xffffff60090978a4 */ /* 0x002fd8000f8e02ff */
[----:B------:R-:W1:Y:S01]  /*08d0*/  LDCU UR9, c[0x0][UR9+0x2b0] ;  /* 0x00005600090977ac */ /* 0x000e620008000800 */
[----:B------:R-:W-:Y:S02]  /*08e0*/  I2FP.F32.U32 R2, UR17 ;  /* 0x0000001100027c45 */ /* 0x000fe40008201000 */
[----:B------:R-:W-:Y:S01]  /*08f0*/  R2UR UR10, R0 ;  /* 0x00000000000a72ca */ /* 0x000fe200000e0000 */
[----:B------:R-:W2:Y:S02]  /*0900*/  S2UR UR7, SR_CgaSize ;  /* 0x00000000000779c3 */ /* 0x000ea40000008a00 */
[----:B--2---:R-:W-:-:S12]  /*0910*/  UIMAD UR7, UR7, -0xa0, URZ ;  /* 0xffffff60070778a4 */ /* 0x004fd8000f8e02ff */
[----:B------:R-:W2:Y:S01]  /*0920*/  LDCU UR7, c[0x0][UR7+0x2b4] ;  /* 0x00005680070777ac */ /* 0x000ea20008000800 */
[----:B------:R-:W-:Y:S08]  /*0930*/  S2UR UR6, SR_CTAID.Z ;  /* 0x00000000000679c3 */ /* 0x000ff00000002700 */
[----:B------:R-:W3:Y:S02]  /*0940*/  S2UR UR5, SR_CgaSize ;  /* 0x00000000000579c3 */ /* 0x000ee40000008a00 */
[----:B---3--:R-:W-:-:S12]  /*0950*/  UIMAD UR5, UR5, -0xa0, URZ ;  /* 0xffffff60050578a4 */ /* 0x008fd8000f8e02ff */
[----:B------:R-:W3:Y:S01]  /*0960*/  LDCU UR5, c[0x0][UR5+0x2b8] ;  /* 0x00005700050577ac */ /* 0x000ee20008000800 */
[----:B------:R-:W-:Y:S01]  /*0970*/  UISETP.GT.AND UP0, UPT, UR10, 0x6, UPT ;  /* 0x000000060a00788c */ /* 0x000fe2000bf04270 */
[----:B-1----:R-:W-:Y:S01]  /*0980*/  FMUL R2, R2, UR9 ;  /* 0x0000000902027c20 */ /* 0x002fe20008400000 */
[----:B------:R-:W-:-:S05]  /*0990*/  I2FP.F32.U32 R5, UR8 ;  /* 0x0000000800057c45 */ /* 0x000fca0008201000 */
[----:B------:R-:W1:Y:S01]  /*09a0*/  F2I.U32.TRUNC.NTZ R2, R2 ;  /* 0x0000000200027305 */ /* 0x000e62000020f000 */
[----:B--2---:R-:W-:Y:S01]  /*09b0*/  FMUL R5, R5, UR7 ;  /* 0x0000000705057c20 */ /* 0x004fe20008400000 */
[----:B------:R-:W-:-:S06]  /*09c0*/  I2FP.F32.U32 R4, UR6 ;  /* 0x0000000600047c45 */ /* 0x000fcc0008201000 */
[----:B------:R-:W2:Y:S01]  /*09d0*/  F2I.U32.TRUNC.NTZ R5, R5 ;  /* 0x0000000500057305 */ /* 0x000ea2000020f000 */
[----:B---3--:R-:W-:Y:S01]  /*09e0*/  FMUL R4, R4, UR5 ;  /* 0x0000000504047c20 */ /* 0x008fe20008400000 */
[----:B-1----:R-:W-:-:S06]  /*09f0*/  R2UR UR5, R2 ;  /* 0x00000000020572ca */ /* 0x002fcc00000e0000 */
[----:B------:R-:W1:Y:S01]  /*0a00*/  F2I.U32.TRUNC.NTZ R4, R4 ;  /* 0x0000000400047305 */ /* 0x000e62000020f000 */
[----:B--2---:R-:W-:Y:S02]  /*0a10*/  R2UR UR60, R5 ;  /* 0x00000000053c72ca */ /* 0x004fe400000e0000 */
[----:B-1----:R-:W-:-:S04]  /*0a20*/  R2UR UR61, R4 ;  /* 0x00000000043d72ca */ /* 0x002fc800000e0000 */
[----:B------:R-:W-:Y:S01]  /*0a30*/  IMAD.U32 R4, RZ, RZ, UR5 ;  /* 0x00000005ff047e24 */ /* 0x000fe2000f8e00ff */
[----:B------:R-:W-:Y:S10]  /*0a40*/  BRA.U UP0, `(.L_x_8) ;  /* 0x0000000100447547 */ /* 0x000ff4000b800000 */
[----:B------:R-:W-:Y:S01]  /*0a50*/  R2UR UR4, R0 ;  /* 0x00000000000472ca */ /* 0x000fe200000e0000 */
[----:B------:R-:W-:-:S12]  /*0a60*/  IMAD.MOV.U32 R5, RZ, RZ, -0x4 ;  /* 0xfffffffcff057424 */ /* 0x000fd800078e00ff */
[----:B------:R-:W-:-:S05]  /*0a70*/  IMAD.U32 R4, RZ, RZ, UR4 ;  /* 0x00000004ff047e24 */ /* 0x000fca000f8e00ff */
[----:B------:R-:W-:-:S05]  /*0a80*/  VIADDMNMX.U32 R4, R5, R4, 0x3, PT ;  /* 0x0000000305047446 */ /* 0x000fca0003800004 */
[----:B------:R-:W-:-:S04]  /*0a90*/  IMAD.SHL.U32 R9, R4, 0x4, RZ ;  /* 0x0000000404097824 */ /* 0x000fc800078e00ff */
[----:B------:R-:W1:Y:S02]  /*0aa0*/  LDC R4, c[0x2][R9] ;  /* 0x0080000009047b82 */ /* 0x000e640000000800 */
[----:B-1----:R-:W-:-:S04]  /*0ab0*/  SHF.R.S32.HI R5, RZ, 0x1f, R4 ;  /* 0x0000001fff057819 */ /* 0x002fc80000011404 */
.L_x_156:
[----:B------:R-:W-:Y:S05]  /*0ac0*/  BRX R4 -0xad0                                                                                                                                                                                                      (*"BRANCH_TARGETS .L_x_157,.L_x_158,.L_x_159,.L_x_10"*) ;  /* 0xfffffff4044c7949 */ /* 0x000fea000383ffff */
.L_x_159:
[----:B------:R-:W-:-:S08]  /*0ad0*/  NOP ;  /* 0x0000000000007918 */ /* 0x000fd00000000000 */
[----:B------:R-:W1:-:S00]  /*0ae0*/  USETMAXREG.DEALLOC.CTAPOOL 0x40 ;  /* 0x00000040000079c8 */ /* 0x000e4000080e0500 */
[----:B-1----:R-:W-:Y:S05]  /*0af0*/  BRA `(.L_x_9) ;  /* 0x0000003c00a87947 */ /* 0x002fea0003800000 */
.L_x_158:
[----:B------:R-:W-:-:S08]  /*0b00*/  NOP ;  /* 0x0000000000007918 */ /* 0x000fd00000000000 */
[----:B------:R-:W1:-:S00]  /*0b10*/  USETMAXREG.DEALLOC.CTAPOOL 0x40 ;  /* 0x00000040000079c8 */ /* 0x000e4000080e0500 */
[----:B-1----:R-:W-:Y:S05]  /*0b20*/  BRA `(.L_x_9) ;  /* 0x0000003c009c7947 */ /* 0x002fea0003800000 */
.L_x_157:
[----:B------:R-:W-:-:S08]  /*0b30*/  NOP ;  /* 0x0000000000007918 */ /* 0x000fd00000000000 */
[----:B------:R-:W1:-:S00]  /*0b40*/  USETMAXREG.DEALLOC.CTAPOOL 0x40 ;  /* 0x00000040000079c8 */ /* 0x000e4000080e0500 */
[----:B-1----:R-:W-:Y:S05]  /*0b50*/  BRA `(.L_x_9) ;  /* 0x0000003c00907947 */ /* 0x002fea0003800000 */
.L_x_8:
[----:B------:R-:W-:Y:S01]  /*0b60*/  R2UR UR5, R0 ;  /* 0x00000000000572ca */ /* 0x000fe200000e0000 */
[----:B------:R-:W-:-:S12]  /*0b70*/  IMAD.MOV.U32 R5, RZ, RZ, -0x7 ;  /* 0xfffffff9ff057424 */ /* 0x000fd800078e00ff */
[----:B------:R-:W-:-:S05]  /*0b80*/  IMAD.U32 R4, RZ, RZ, UR5 ;  /* 0x00000005ff047e24 */ /* 0x000fca000f8e00ff */
[----:B------:R-:W-:-:S05]  /*0b90*/  VIADDMNMX.U32 R4, R5, R4, 0x8, PT ;  /* 0x0000000805047446 */ /* 0x000fca0003800004 */
[----:B------:R-:W-:-:S04]  /*0ba0*/  IMAD.SHL.U32 R9, R4, 0x4, RZ ;  /* 0x0000000404097824 */ /* 0x000fc800078e00ff */
[----:B------:R-:W1:Y:S02]  /*0bb0*/  LDC R4, c[0x2][R9+0x10] ;  /* 0x0080040009047b82 */ /* 0x000e640000000800 */
[----:B-1----:R-:W-:-:S04]  /*0bc0*/  SHF.R.S32.HI R5, RZ, 0x1f, R4 ;  /* 0x0000001fff057819 */ /* 0x002fc80000011404 */
.L_x_161:
[----:B------:R-:W-:Y:S05]  /*0bd0*/  BRX R4 -0xbe0                                                                                                                                                                                                      (*"BRANCH_TARGETS .L_x_162,.L_x_163,.L_x_169"*) ;  /* 0xfffffff404087949 */ /* 0x000fea000383ffff */
.L_x_163:
[----:B------:R-:W-:-:S13]  /*0be0*/  R2UR UR4, R0 ;  /* 0x00000000000472ca */ /* 0x000fda00000e0000 */
[----:B------:R-:W-:-:S09]  /*0bf0*/  UISETP.NE.AND UP0, UPT, UR4, 0xf, UPT ;  /* 0x0000000f0400788c */ /* 0x000fd2000bf05270 */
[----:B------:R-:W-:Y:S05]  /*0c00*/  BRA.U UP0, `(.L_x_10) ;  /* 0x0000001900647547 */ /* 0x000fea000b800000 */
[----:B------:R-:W-:-:S08]  /*0c10*/  NOP ;  /* 0x0000000000007918 */ /* 0x000fd00000000000 */
[----:B------:R-:W1:-:S00]  /*0c20*/  USETMAXREG.DEALLOC.CTAPOOL 0x40 ;  /* 0x00000040000079c8 */ /* 0x000e4000080e0500 */
[----:B-1----:R-:W-:Y:S05]  /*0c30*/  BRA `(.L_x_9) ;  /* 0x0000003c00587947 */ /* 0x002fea0003800000 */
.L_x_162:
[----:B------:R-:W-:-:S08]  /*0c40*/  NOP ;  /* 0x0000000000007918 */ /* 0x000fd00000000000 */
[----:B------:R-:W1:-:S00]  /*0c50*/  USETMAXREG.DEALLOC.CTAPOOL 0x40 ;  /* 0x00000040000079c8 */ /* 0x000e4000080e0500 */
[----:B-1----:R-:W-:Y:S05]  /*0c60*/  BRA `(.L_x_9) ;  /* 0x0000003c004c7947 */ /* 0x002fea0003800000 */
.L_x_169:
[----:B------:R-:W-:-:S13]  /*0c70*/  R2UR UR5, R8 ;  /* 0x00000000080572ca */ /* 0x000fda00000e0000 */
[----:B------:R-:W-:Y:S01]  /*0c80*/  UISETP.NE.AND UP6, UPT, UR5, URZ, UPT ;  /* 0x000000ff0500728c */ /* 0x000fe2000bfc5270 */
[----:B------:R-:W1:-:S00]  /*0c90*/  USETMAXREG.DEALLOC.CTAPOOL 0x40 ;  /* 0x00000040000079c8 */ /* 0x000e4000080e0500 */
[----:B------:R-:W-:Y:S01]  /*0ca0*/  UMOV UR5, 0x400 ;  /* 0x0000040000057882 */ /* 0x000fe20000000000 */
[----:B-1----:R-:W-:Y:S01]  /*0cb0*/  HFMA2 R5, -RZ, RZ, -0.0 , 0 ;  /* 0x80000000ff057431 */ /* 0x002fe200000001ff */
[----:B------:R-:W-:Y:S01]  /*0cc0*/  ULEA UR4, UR4, UR5, 0x18 ;  /* 0x0000000504047291 */ /* 0x000fe2000f8ec0ff */
[----:B------:R-:W-:Y:S01]  /*0cd0*/  R2UR UR6, R8 ;  /* 0x00000000080672ca */ /* 0x000fe200000e0000 */
[----:B------:R-:W1:Y:S01]  /*0ce0*/  LDCU UR7, c[0x0][0x38c] ;  /* 0x00007180ff0777ac */ /* 0x000e620008000800 */
[----:B------:R-:W2:Y:S06]  /*0cf0*/  LDCU.64 UR12, c[0x0][0x348] ;  /* 0x00006900ff0c77ac */ /* 0x000eac0008000a00 */
[----:B------:R-:W3:Y:S01]  /*0d00*/  SYNCS.PHASECHK.TRANS64.TRYWAIT P0, [UR4+0x48], R5 ;  /* 0x00004805ff0075a7 */ /* 0x000ee20008001104 */
[----:B------:R-:W4:Y:S04]  /*0d10*/  LDCU.64 UR14, c[0x0][0x348] ;  /* 0x00006900ff0e77ac */ /* 0x000f280008000a00 */
[----:B------:R-:W-:Y:S01]  /*0d20*/  USHF.L.U32 UR10, UR6, 0x6, URZ ;  /* 0x00000006060a7899 */ /* 0x000fe200080006ff */
[----:B------:R-:W5:Y:S01]  /*0d30*/  LDCU.64 UR16, c[0x0][0x348] ;  /* 0x00006900ff1077ac */ /* 0x000f620008000a00 */
[----:B-1----:R-:W-:-:S02]  /*0d40*/  UIADD3 UR5, UPT, UPT, -UR7, URZ, URZ ;  /* 0x000000ff07057290 */ /* 0x002fc4000fffe1ff */
[----:B------:R-:W-:Y:S02]  /*0d50*/  UIADD3 UR8, UPT, UPT, UR7, -0x1, URZ ;  /* 0xffffffff07087890 */ /* 0x000fe4000fffe0ff */
[----:B------:R-:W-:Y:S02]  /*0d60*/  USHF.R.S32.HI UR5, URZ, 0x1f, UR5 ;  /* 0x0000001fff057899 */ /* 0x000fe40008011405 */
[----:B------:R-:W-:Y:S02]  /*0d70*/  USHF.R.S32.HI UR6, URZ, 0x1f, UR8 ;  /* 0x0000001fff067899 */ /* 0x000fe40008011408 */
[----:B------:R-:W-:Y:S02]  /*0d80*/  ULEA.HI UR5, UR5, -UR7, URZ, 0x7 ;  /* 0x8000000705057291 */ /* 0x000fe4000f8f38ff */
[----:B------:R-:W-:Y:S02]  /*0d90*/  UISETP.GT.AND UP3, UPT, UR7, URZ, UPT ;  /* 0x000000ff0700728c */ /* 0x000fe4000bf64270 */
[----:B------:R-:W-:-:S02]  /*0da0*/  ULEA.HI UR6, UR6, UR8, URZ, 0x7 ;  /* 0x0000000806067291 */ /* 0x000fc4000f8f38ff */
[----:B------:R-:W-:Y:S02]  /*0db0*/  USHF.R.S32.HI UR5, URZ, 0x7, UR5 ;  /* 0x00000007ff057899 */ /* 0x000fe40008011405 */
[----:B------:R-:W-:Y:S02]  /*0dc0*/  ULEA.HI.SX32 UR31, UR6, 0x1, 0x19 ;  /* 0x00000001061f7891 */ /* 0x000fe4000f8fcaff */
[----:B------:R-:W-:Y:S02]  /*0dd0*/  UIADD3 UR5, UPT, UPT, -UR5, URZ, URZ ;  /* 0x000000ff05057290 */ /* 0x000fe4000fffe1ff */
[----:B------:R-:W-:Y:S02]  /*0de0*/  UIADD3 UR33, UPT, UPT, UR4, 0x10, URZ ;  /* 0x0000001004217890 */ /* 0x000fe4000fffe0ff */
[----:B--2---:R-:W-:Y:S02]  /*0df0*/  UIADD3 UR12, UP2, UPT, UR12, 0x100, URZ ;  /* 0x000001000c0c7890 */ /* 0x004fe4000ff5e0ff */
[----:B------:R-:W-:Y:S01]  /*0e00*/  ULOP3.LUT UR33, UR33, 0xfefffc10, URZ, 0xc0, !UPT ;  /* 0xfefffc1021217892 */ /* 0x000fe2000f8ec0ff */
[----:B------:R-:W-:Y:S01]  /*0e10*/  @!UP3 UMOV UR31, UR5 ;  /* 0x00000005001fbc82 */ /* 0x000fe20008000000 */
[----:B----4-:R-:W-:-:S02]  /*0e20*/  UIADD3 UR8, UP1, UPT, UR14, 0x100, URZ ;  /* 0x000001000e087890 */ /* 0x010fc4000ff3e0ff */
[----:B------:R-:W-:Y:S02]  /*0e30*/  UIADD3 UR72, UPT, UPT, UR31, -0x1, URZ ;  /* 0xffffffff1f487890 */ /* 0x000fe4000fffe0ff */
[----:B-----5:R-:W-:Y:S02]  /*0e40*/  UIADD3 UR7, UP0, UPT, UR16, 0x100, URZ ;  /* 0x0000010010077890 */ /* 0x020fe4000ff1e0ff */
[----:B------:R-:W-:Y:S01]  /*0e50*/  USHF.L.U32 UR11, UR72, 0x7, URZ ;  /* 0x00000007480b7899 */ /* 0x000fe200080006ff */
[----:B------:R-:W-:Y:S01]  /*0e60*/  UMOV UR34, URZ ;  /* 0x000000ff00227c82 */ /* 0x000fe20008000000 */
[----:B------:R-:W-:Y:S01]  /*0e70*/  UMOV UR36, UR60 ;  /* 0x0000003c00247c82 */ /* 0x000fe20008000000 */
[----:B------:R-:W-:Y:S01]  /*0e80*/  UMOV UR37, UR61 ;  /* 0x0000003d00257c82 */ /* 0x000fe20008000000 */
[----:B------:R-:W-:Y:S02]  /*0e90*/  UIADD3.X UR13, UPT, UPT, URZ, UR13, URZ, UP2, !UPT ;  /* 0x0000000dff0d7290 */ /* 0x000fe400097fe4ff */
[----:B------:R-:W-:-:S02]  /*0ea0*/  UIADD3.X UR9, UPT, UPT, URZ, UR15, URZ, UP1, !UPT ;  /* 0x0000000fff097290 */ /* 0x000fc40008ffe4ff */
[----:B------:R-:W-:Y:S02]  /*0eb0*/  UIADD3.X UR6, UPT, UPT, URZ, UR17, URZ, UP0, !UPT ;  /* 0x00000011ff067290 */ /* 0x000fe400087fe4ff */
[----:B------:R-:W-:Y:S02]  /*0ec0*/  UIADD3 UR32, UPT, UPT, UR4, 0xc800, URZ ;  /* 0x0000c80004207890 */ /* 0x000fe4000fffe0ff */
[----:B------:R-:W-:Y:S02]  /*0ed0*/  UIADD3 UR24, UPT, UPT, UR4, 0xe800, URZ ;  /* 0x0000e80004187890 */ /* 0x000fe4000fffe0ff */
[----:B------:R-:W-:Y:S02]  /*0ee0*/  UIADD3 UR16, UPT, UPT, UR4, 0x10800, URZ ;  /* 0x0001080004107890 */ /* 0x000fe4000fffe0ff */
[----:B------:R-:W-:Y:S01]  /*0ef0*/  UIADD3 UR35, UPT, UPT, UR10, UR11, URZ ;  /* 0x0000000b0a237290 */ /* 0x000fe2000fffe0ff */
[----:B------:R-:W-:Y:S01]  /*0f00*/  UMOV UR26, 0x40 ;  /* 0x00000040001a7882 */ /* 0x000fe20000000000 */
[----:B------:R-:W-:Y:S01]  /*0f10*/  UMOV UR28, UR60 ;  /* 0x0000003c001c7c82 */ /* 0x000fe20008000000 */
[----:B------:R-:W-:Y:S01]  /*0f20*/  UMOV UR29, UR61 ;  /* 0x0000003d001d7c82 */ /* 0x000fe20008000000 */
[----:B------:R-:W-:Y:S01]  /*0f30*/  UMOV UR25, UR33 ;  /* 0x0000002100197c82 */ /* 0x000fe20008000000 */
[----:B---3--:R-:W-:Y:S07]  /*0f40*/  @!P0 BRA `(.L_x_11) ;  /* 0x000000a000e08947 */ /* 0x008fee0003800000 */
.L_x_93:
[----:B------:R-:W-:Y:S05]  /*0f50*/  BRA.U UP6, `(.L_x_12) ;  /* 0x00000001060c7547 */ /* 0x000fea000b800000 */
[----:B------:R-:W-:-:S13]  /*0f60*/  ELECT P0, URZ, PT ;  /* 0x0000000000ff782f */ /* 0x000fda0003800000 */
[----:B-1----:R-:W-:-:S04]  /*0f70*/  @P0 MOV R4, 0xc000 ;  /* 0x0000c00000040802 */ /* 0x002fc80000000f00 */
[----:B------:R2:W-:Y:S03]  /*0f80*/  @P0 SYNCS.ARRIVE.TRANS64 RZ, [UR4+0x10], R4 ;  /* 0x00001004ffff09a7 */ /* 0x0005e60008000004 */
.L_x_12:
[----:B------:R-:W-:Y:S01]  /*0f90*/  ULOP3.LUT UR7, UR7, UR6, URZ, 0x3c, !UPT ;  /* 0x0000000607077292 */ /* 0x000fe2000f8e3cff */
[----:B------:R3:W-:Y:S01]  /*0fa0*/  UTMALDG.4D.2CTA [UR32], [UR12], desc[URZ] ;  /* 0x0000ff200c0075b4 */ /* 0x0007e20008219000 */
[----:B------:R-:W-:Y:S01]  /*0fb0*/  UMOV UR27, UR35 ;  /* 0x00000023001b7c82 */ /* 0x000fe20008000000 */
[----:B------:R-:W-:Y:S01]  /*0fc0*/  UMOV UR18, 0x80 ;  /* 0x0000008000127882 */ /* 0x000fe20000000000 */
[----:B------:R-:W-:Y:S01]  /*0fd0*/  ULOP3.LUT UR6, UR7, UR6, URZ, 0x3c, !UPT ;  /* 0x0000000607067292 */ /* 0x000fe2000f8e3cff */
[----:B------:R-:W-:Y:S01]  /*0fe0*/  R2UR UR22, R8 ;  /* 0x00000000081672ca */ /* 0x000fe200000e0000 */
[----:B------:R-:W-:Y:S01]  /*0ff0*/  UMOV UR20, UR60 ;  /* 0x0000003c00147c82 */ /* 0x000fe20008000000 */
[----:B------:R-:W-:Y:S01]  /*1000*/  UMOV UR21, UR61 ;  /* 0x0000003d00157c82 */ /* 0x000fe20008000000 */
[----:B------:R-:W-:Y:S01]  /*1010*/  ULOP3.LUT UR7, UR7, UR6, URZ, 0x3c, !UPT ;  /* 0x0000000607077292 */ /* 0x000fe2000f8e3cff */
[----:B------:R4:W-:Y:S01]  /*1020*/  UTMALDG.4D.2CTA [UR24], [UR8], desc[URZ] ;  /* 0x0000ff18080075b4 */ /* 0x0009e20008219000 */
[----:B------:R-:W-:Y:S01]  /*1030*/  UMOV UR17, UR33 ;  /* 0x0000002100117c82 */ /* 0x000fe20008000000 */
[----:B------:R-:W-:Y:S01]  /*1040*/  UMOV UR19, UR35 ;  /* 0x0000002300137c82 */ /* 0x000fe20008000000 */
[----:B------:R-:W-:Y:S01]  /*1050*/  R2UR UR5, R2 ;  /* 0x00000000020572ca */ /* 0x000fe200000e0000 */
[----:B------:R-:W5:Y:S04]  /*1060*/  LDCU.64 UR14, c[0x0][0x348] ;  /* 0x00006900ff0e77ac */ /* 0x000f680008000a00 */
[----:B------:R1:W-:Y:S01]  /*1070*/  UTMALDG.4D.2CTA [UR16], [UR6], desc[URZ] ;  /* 0x0000ff10060075b4 */ /* 0x0003e20008219000 */
[----:B------:R-:W2:Y:S01]  /*1080*/  SYNCS.PHASECHK.TRANS64.TRYWAIT P0, [UR4+0x8], R5 ;  /* 0x00000805ff0075a7 */ /* 0x000ea20008001104 */
[----:B---3--:R-:W3:Y:S06]  /*1090*/  LDCU.64 UR12, c[0x0][0x348] ;  /* 0x00006900ff0c77ac */ /* 0x008eec0008000a00 */
[----:B------:R-:W-:-:S02]  /*10a0*/  ULEA UR35, UR5, UR22, 0x1 ;  /* 0x0000001605237291 */ /* 0x000fc4000f8e08ff */
[----:B------:R-:W-:Y:S02]  /*10b0*/  ULOP3.LUT UR33, UR4, 0xfefffc00, URZ, 0xc0, !UPT ;  /* 0xfefffc0004217892 */ /* 0x000fe4000f8ec0ff */
[----:B------:R-:W-:Y:S01]  /*10c0*/  USHF.L.U32 UR35, UR35, 0x7, URZ ;  /* 0x0000000723237899 */ /* 0x000fe200080006ff */
[----:B------:R-:W-:Y:S01]  /*10d0*/  UMOV UR34, URZ ;  /* 0x000000ff00227c82 */ /* 0x000fe20008000000 */
[----:B------:R-:W-:Y:S01]  /*10e0*/  UMOV UR36, UR60 ;  /* 0x0000003c00247c82 */ /* 0x000fe20008000000 */
[----:B------:R-:W-:Y:S01]  /*10f0*/  UMOV UR37, UR61 ;  /* 0x0000003d00257c82 */ /* 0x000fe20008000000 */
[----:B----4-:R-:W-:Y:S01]  /*1100*/  UMOV UR26, 0x40 ;  /* 0x00000040001a7882 */ /* 0x010fe20000000000 */
[----:B------:R-:W-:Y:S01]  /*1110*/  UIADD3 UR32, UPT, UPT, UR4, 0x800, URZ ;  /* 0x0000080004207890 */ /* 0x000fe2000fffe0ff */
[----:B-1----:R-:W1:Y:S01]  /*1120*/  LDCU.64 UR6, c[0x0][0x348] ;  /* 0x00006900ff0677ac */ /* 0x002e620008000a00 */
[----:B------:R-:W-:Y:S02]  /*1130*/  UIADD3 UR24, UPT, UPT, UR4, 0x4800, URZ ;  /* 0x0000480004187890 */ /* 0x000fe4000fffe0ff */
[----:B------:R-:W-:Y:S01]  /*1140*/  UIADD3 UR16, UPT, UPT, UR4, 0x8800, URZ ;  /* 0x0000880004107890 */ /* 0x000fe2000fffe0ff */
[----:B------:R-:W-:Y:S01]  /*1150*/  UMOV UR28, UR60 ;  /* 0x0000003c001c7c82 */ /* 0x000fe20008000000 */
[----:B------:R-:W-:Y:S01]  /*1160*/  UMOV UR29, UR61 ;  /* 0x0000003d001d7c82 */ /* 0x000fe20008000000 */
[----:B------:R-:W-:Y:S01]  /*1170*/  UMOV UR27, UR35 ;  /* 0x00000023001b7c82 */ /* 0x000fe20008000000 */
[----:B------:R-:W-:Y:S01]  /*1180*/  UMOV UR25, UR33 ;  /* 0x0000002100197c82 */ /* 0x000fe20008000000 */
[----:B-1----:R-:W-:-:S02]  /*1190*/  UIADD3 UR8, UP2, UPT, UR6, 0x80, URZ ;  /* 0x0000008006087890 */ /* 0x002fc4000ff5e0ff */
[----:B---3--:R-:W-:Y:S02]  /*11a0*/  UIADD3 UR6, UP1, UPT, UR12, 0x80, URZ ;  /* 0x000000800c067890 */ /* 0x008fe4000ff3e0ff */
[----:B-----5:R-:W-:Y:S02]  /*11b0*/  UIADD3 UR12, UP0, UPT, UR14, 0x80, URZ ;  /* 0x000000800e0c7890 */ /* 0x020fe4000ff1e0ff */
[----:B------:R-:W-:Y:S02]  /*11c0*/  UIADD3.X UR9, UPT, UPT, URZ, UR7, URZ, UP2, !UPT ;  /* 0x00000007ff097290 */ /* 0x000fe400097fe4ff */
[----:B------:R-:W-:Y:S02]  /*11d0*/  UIADD3.X UR7, UPT, UPT, URZ, UR13, URZ, UP1, !UPT ;  /* 0x0000000dff077290 */ /* 0x000fe40008ffe4ff */
[----:B------:R-:W-:Y:S01]  /*11e0*/  UIADD3.X UR5, UPT, UPT, URZ, UR15, URZ, UP0, !UPT ;  /* 0x0000000fff057290 */ /* 0x000fe200087fe4ff */
[----:B--2---:R-:W-:Y:S11]  /*11f0*/  @!P0 BRA `(.L_x_13) ;  /* 0x000000a000548947 */ /* 0x004ff60003800000 */
.L_x_95:
[----:B------:R-:W-:Y:S05]  /*1200*/  BRA.U UP6, `(.L_x_14) ;  /* 0x00000001060c7547 */ /* 0x000fea000b800000 */
[----:B------:R-:W-:-:S13]  /*1210*/  ELECT P0, URZ, PT ;  /* 0x0000000000ff782f */ /* 0x000fda0003800000 */
[----:B-1----:R-:W-:-:S04]  /*1220*/  @P0 MOV R4, 0x18000 ;  /* 0x0001800000040802 */ /* 0x002fc80000000f00 */
[----:B------:R2:W-:Y:S03]  /*1230*/  @P0 SYNCS.ARRIVE.TRANS64 RZ, [UR4], R4 ;  /* 0x00000004ffff09a7 */ /* 0x0005e60008000004 */
.L_x_14:
[----:B------:R3:W-:Y:S01]  /*1240*/  UTMALDG.4D.2CTA [UR32], [UR8], desc[URZ] ;  /* 0x0000ff20080075b4 */ /* 0x0007e20008219000 */
[----:B------:R-:W-:Y:S01]  /*1250*/  UMOV UR18, 0x80 ;  /* 0x0000008000127882 */ /* 0x000fe20000000000 */
[----:B------:R-:W-:Y:S01]  /*1260*/  UMOV UR20, UR60 ;  /* 0x0000003c00147c82 */ /* 0x000fe20008000000 */
[----:B------:R-:W-:Y:S01]  /*1270*/  UMOV UR21, UR61 ;  /* 0x0000003d00157c82 */ /* 0x000fe20008000000 */
[----:B------:R-:W-:Y:S01]  /*1280*/  UMOV UR19, UR35 ;  /* 0x0000002300137c82 */ /* 0x000fe20008000000 */
[----:B------:R-:W-:Y:S01]  /*1290*/  UMOV UR17, UR33 ;  /* 0x0000002100117c82 */ /* 0x000fe20008000000 */
[----:B------:R-:W-:Y:S01]  /*12a0*/  UMOV UR13, UR61 ;  /* 0x0000003d000d7c82 */ /* 0x000fe20008000000 */
[----:B------:R4:W-:Y:S01]  /*12b0*/  UTMALDG.4D.2CTA [UR24], [UR6], desc[URZ] ;  /* 0x0000ff18060075b4 */ /* 0x0009e20008219000 */
[----:B---3--:R-:W-:Y:S02]  /*12c0*/  UIADD3 UR9, UPT, UPT, UR4, 0x18, URZ ;  /* 0x0000001804097890 */ /* 0x008fe4000fffe0ff */
[----:B------:R-:W-:-:S02]  /*12d0*/  UIADD3 UR8, UPT, UPT, UR4, 0x12800, URZ ;  /* 0x0001280004087890 */ /* 0x000fc4000fffe0ff */
[----:B------:R-:W-:Y:S01]  /*12e0*/  ULOP3.LUT UR9, UR9, 0xfefffc18, URZ, 0xc0, !UPT ;  /* 0xfefffc1809097892 */ /* 0x000fe2000f8ec0ff */
[----:B----4-:R-:W-:Y:S01]  /*12f0*/  UMOV UR6, UR12 ;  /* 0x0000000c00067c82 */ /* 0x010fe20008000000 */
[----:B------:R-:W-:Y:S01]  /*1300*/  UMOV UR7, UR5 ;  /* 0x0000000500077c82 */ /* 0x000fe20008000000 */
[----:B------:R-:W-:Y:S01]  /*1310*/  UMOV UR12, UR60 ;  /* 0x0000003c000c7c82 */ /* 0x000fe20008000000 */
[----:B------:R3:W-:Y:S01]  /*1320*/  UTMALDG.4D.2CTA [UR16], [UR6], desc[URZ] ;  /* 0x0000ff10060075b4 */ /* 0x0007e20008219000 */
[----:B------:R-:W4:Y:S01]  /*1330*/  SYNCS.PHASECHK.TRANS64.TRYWAIT P0, [UR4+0x50], R5 ;  /* 0x00005005ff0075a7 */ /* 0x000f220008001104 */
[----:B---3--:R-:W3:Y:S02]  /*1340*/  LDCU.64 UR6, c[0x0][0x348] ;  /* 0x00006900ff0677ac */ /* 0x008ee40008000a00 */
[----:B---3--:R-:W-:-:S04]  /*1350*/  UIADD3 UR6, UP0, UPT, UR6, 0x180, URZ ;  /* 0x0000018006067890 */ /* 0x008fc8000ff1e0ff */
[----:B------:R-:W-:Y:S01]  /*1360*/  UIADD3.X UR7, UPT, UPT, URZ, UR7, URZ, UP0, !UPT ;  /* 0x00000007ff077290 */ /* 0x000fe200087fe4ff */
[----:B----4-:R-:W-:Y:S11]  /*1370*/  @!P0 BRA `(.L_x_15) ;  /* 0x000000a000148947 */ /* 0x010ff60003800000 */
.L_x_97:
[----:B------:R-:W-:Y:S05]  /*1380*/  BRA.U UP6, `(.L_x_16) ;  /* 0x00000001060c7547 */ /* 0x000fea000b800000 */
[----:B------:R-:W-:-:S13]  /*1390*/  ELECT P0, URZ, PT ;  /* 0x0000000000ff782f */ /* 0x000fda0003800000 */
[----:B-12---:R-:W-:-:S04]  /*13a0*/  @P0 MOV R4, 0x8000 ;  /* 0x0000800000040802 */ /* 0x006fc80000000f00 */
[----:B------:R3:W-:Y:S03]  /*13b0*/  @P0 SYNCS.ARRIVE.TRANS64 RZ, [UR4+0x18], R4 ;  /* 0x00001804ffff09a7 */ /* 0x0007e60008000004 */
.L_x_16:
[----:B------:R4:W-:Y:S01]  /*13c0*/  UTMALDG.4D.2CTA [UR8], [UR6], desc[URZ] ;  /* 0x0000ff08060075b4 */ /* 0x0009e20008219000 */
[----:B------:R-:W-:Y:S01]  /*13d0*/  UISETP.GE.AND UP0, UPT, UR31, 0x2, UPT ;  /* 0x000000021f00788c */ /* 0x000fe2000bf06270 */
[----:B------:R-:W-:Y:S01]  /*13e0*/  HFMA2 R5, -RZ, RZ, 0, 5.9604644775390625e-08 ;  /* 0x00000001ff057431 */ /* 0x000fe200000001ff */
[----:B------:R-:W-:-:S07]  /*13f0*/  UMOV UR5, 0x2 ;  /* 0x0000000200057882 */ /* 0x000fce0000000000 */
[----:B----4-:R-:W-:Y:S05]  /*1400*/  BRA.U !UP0, `(.L_x_17) ;  /* 0x0000000d08b87547 */ /* 0x010fea000b800000 */
[----:B------:R-:W-:Y:S01]  /*1410*/  UISETP.NE.AND UP0, UPT, UR31, 0x2, UPT ;  /* 0x000000021f00788c */ /* 0x000fe2000bf05270 */
[----:B------:R-:W-:Y:S01]  /*1420*/  MOV R5, 0x1 ;  /* 0x0000000100057802 */ /* 0x000fe20000000f00 */
[----:B------:R-:W-:Y:S01]  /*1430*/  UMOV UR30, URZ ;  /* 0x000000ff001e7c82 */ /* 0x000fe20008000000 */
[----:B------:R-:W-:-:S06]  /*1440*/  UMOV UR5, 0x2 ;  /* 0x0000000200057882 */ /* 0x000fcc0000000000 */
[----:B------:R-:W-:Y:S05]  /*1450*/  BRA.U !UP0, `(.L_x_18) ;  /* 0x0000000908547547 */ /* 0x000fea000b800000 */
[----:B------:R-:W4:Y:S01]  /*1460*/  LDCU.64 UR6, c[0x0][0x348] ;  /* 0x00006900ff0677ac */ /* 0x000f220008000a00 */
[----:B------:R-:W-:Y:S01]  /*1470*/  R2UR UR8, R8 ;  /* 0x00000000080872ca */ /* 0x000fe200000e0000 */
[----:B------:R-:W-:Y:S01]  /*1480*/  HFMA2 R5, -RZ, RZ, 0, 5.9604644775390625e-08 ;  /* 0x00000001ff057431 */ /* 0x000fe200000001ff */
[----:B------:R-:W-:Y:S02]  /*1490*/  ULOP3.LUT UR23, UR72, 0xfffffffe, URZ, 0xc0, !UPT ;  /* 0xfffffffe48177892 */ /* 0x000fe4000f8ec0ff */
[----:B------:R-:W-:Y:S01]  /*14a0*/  USHF.L.U32 UR22, UR31, 0x7, URZ ;  /* 0x000000071f167899 */ /* 0x000fe200080006ff */
[----:B------:R-:W-:Y:S01]  /*14b0*/  UMOV UR30, URZ ;  /* 0x000000ff001e7c82 */ /* 0x000fe20008000000 */
[----:B------:R-:W-:Y:S01]  /*14c0*/  UMOV UR5, 0x2 ;  /* 0x0000000200057882 */ /* 0x000fe20000000000 */
[----:B------:R-:W-:Y:S01]  /*14d0*/  UMOV UR58, URZ ;  /* 0x000000ff003a7c82 */ /* 0x000fe20008000000 */
[----:B------:R-:W-:Y:S01]  /*14e0*/  UMOV UR50, 0x40 ;  /* 0x0000004000327882 */ /* 0x000fe20000000000 */
[----:B------:R-:W-:-:S04]  /*14f0*/  UIADD3 UR23, UPT, UPT, -UR23, URZ, URZ ;  /* 0x000000ff17177290 */ /* 0x000fc8000fffe1ff */
[----:B------:R-:W-:Y:S02]  /*1500*/  UISETP.NE.AND UP0, UPT, UR8, URZ, UPT ;  /* 0x000000ff0800728c */ /* 0x000fe4000bf05270 */
[----:B------:R-:W-:Y:S02]  /*1510*/  UIADD3 UR15, UPT, UPT, UR10, UR22, URZ ;  /* 0x000000160a0f7290 */ /* 0x000fe4000fffe0ff */
[----:B----4-:R-:W-:Y:S02]  /*1520*/  UIADD3 UR70, UP3, UPT, UR6, 0x100, URZ ;  /* 0x0000010006467890 */ /* 0x010fe4000ff7e0ff */
[----:B------:R-:W-:Y:S02]  /*1530*/  UIADD3 UR68, UP2, UPT, UR6, 0x100, URZ ;  /* 0x0000010006447890 */ /* 0x000fe4000ff5e0ff */
[----:B------:R-:W-:Y:S02]  /*1540*/  UIADD3 UR66, UP1, UPT, UR6, 0x100, URZ ;  /* 0x0000010006427890 */ /* 0x000fe4000ff3e0ff */
[----:B------:R-:W-:-:S02]  /*1550*/  UIADD3.X UR71, UPT, UPT, URZ, UR7, URZ, UP3, !UPT ;  /* 0x00000007ff477290 */ /* 0x000fc40009ffe4ff */
[----:B------:R-:W-:Y:S02]  /*1560*/  UIADD3.X UR69, UPT, UPT, URZ, UR7, URZ, UP2, !UPT ;  /* 0x00000007ff457290 */ /* 0x000fe400097fe4ff */
[----:B------:R-:W-:Y:S02]  /*1570*/  UIADD3.X UR67, UPT, UPT, URZ, UR7, URZ, UP1, !UPT ;  /* 0x00000007ff437290 */ /* 0x000fe40008ffe4ff */
[----:B------:R-:W-:Y:S02]  /*1580*/  UIADD3 UR64, UP5, UPT, UR6, 0x180, URZ ;  /* 0x0000018006407890 */ /* 0x000fe4000ffbe0ff */
[----:B------:R-:W-:Y:S02]  /*1590*/  UIADD3 UR62, UP4, UPT, UR6, 0x100, URZ ;  /* 0x00000100063e7890 */ /* 0x000fe4000ff9e0ff */
[----:B------:R-:W-:Y:S02]  /*15a0*/  UIADD3 UR54, UP3, UPT, UR6, 0x100, URZ ;  /* 0x0000010006367890 */ /* 0x000fe4000ff7e0ff */
[----:B------:R-:W-:-:S02]  /*15b0*/  UIADD3 UR46, UP2, UPT, UR6, 0x100, URZ ;  /* 0x00000100062e7890 */ /* 0x000fc4000ff5e0ff */
[----:B------:R-:W-:Y:S02]  /*15c0*/  UIADD3 UR38, UP1, UPT, UR6, 0x180, URZ ;  /* 0x0000018006267890 */ /* 0x000fe4000ff3e0ff */
[----:B------:R-:W-:Y:S02]  /*15d0*/  UIADD3.X UR65, UPT, UPT, URZ, UR7, URZ, UP5, !UPT ;  /* 0x00000007ff417290 */ /* 0x000fe4000affe4ff */
[----:B------:R-:W-:Y:S02]  /*15e0*/  UIADD3.X UR63, UPT, UPT, URZ, UR7, URZ, UP4, !UPT ;  /* 0x00000007ff3f7290 */ /* 0x000fe4000a7fe4ff */
[----:B------:R-:W-:Y:S02]  /*15f0*/  UIADD3.X UR55, UPT, UPT, URZ, UR7, URZ, UP3, !UPT ;  /* 0x00000007ff377290 */ /* 0x000fe40009ffe4ff */
[----:B------:R-:W-:Y:S02]  /*1600*/  UIADD3.X UR47, UPT, UPT, URZ, UR7, URZ, UP2, !UPT ;  /* 0x00000007ff2f7290 */ /* 0x000fe400097fe4ff */
[----:B------:R-:W-:Y:S01]  /*1610*/  UIADD3.X UR39, UPT, UPT, URZ, UR7, URZ, UP1, !UPT ;  /* 0x00000007ff277290 */ /* 0x000fe20008ffe4ff */
[----:B------:R-:W-:Y:S01]  /*1620*/  UMOV UR42, 0x80 ;  /* 0x00000080002a7882 */ /* 0x000fe20000000000 */
[----:B------:R-:W-:Y:S01]  /*1630*/  UMOV UR34, URZ ;  /* 0x000000ff00227c82 */ /* 0x000fe20008000000 */
[----:B------:R-:W-:Y:S01]  /*1640*/  UMOV UR26, 0x40 ;  /* 0x00000040001a7882 */ /* 0x000fe20000000000 */
[----:B------:R-:W-:-:S08]  /*1650*/  UMOV UR18, 0x80 ;  /* 0x0000008000127882 */ /* 0x000fd00000000000 */
.L_x_27:
[----:B------:R-:W-:Y:S01]  /*1660*/  ULEA UR6, UR5, UR4, 0x3 ;  /* 0x0000000405067291 */ /* 0x000fe2000f8e18ff */
[----:B-1----:R-:W-:Y:S01]  /*1670*/  SHF.L.U32 R11, R5, 0x1f, RZ ;  /* 0x0000001f050b7819 */ /* 0x002fe200000006ff */
[----:B------:R-:W-:Y:S02]  /*1680*/  UIADD3 UR8, UPT, UPT, UR5, 0x1, URZ ;  /* 0x0000000105087890 */ /* 0x000fe4000fffe0ff */
[----:B------:R-:W-:Y:S02]  /*1690*/  UIMAD UR5, UR5, 0x6000, URZ ;  /* 0x00006000050578a4 */ /* 0x000fe4000f8e02ff */
[----:B------:R-:W-:Y:S02]  /*16a0*/  UISETP.NE.AND UP1, UPT, UR8, 0x7, UPT ;  /* 0x000000070800788c */ /* 0x000fe4000bf25270 */
[----:B------:R-:W-:Y:S01]  /*16b0*/  UIADD3 UR57, UPT, UPT, UR6, 0x10, URZ ;  /* 0x0000001006397890 */ /* 0x000fe2000fffe0ff */
[----:B------:R-:W1:Y:S01]  /*16c0*/  SYNCS.PHASECHK.TRANS64.TRYWAIT P0, [UR6+0x48], R11 ;  /* 0x0000480bff0075a7 */ /* 0x000e620008001106 */
[----:B------:R-:W-:Y:S02]  /*16d0*/  UIADD3 UR56, UPT, UPT, UR4, 0xc800, UR5 ;  /* 0x0000c80004387890 */ /* 0x000fe4000fffe005 */
[----:B------:R-:W-:Y:S02]  /*16e0*/  UIADD3 UR48, UPT, UPT, UR4, 0xe800, UR5 ;  /* 0x0000e80004307890 */ /* 0x000fe4000fffe005 */
[----:B------:R-:W-:Y:S02]  /*16f0*/  UIADD3 UR40, UPT, UPT, UR4, 0x10800, UR5 ;  /* 0x0001080004287890 */ /* 0x000fe4000fffe005 */
[----:B------:R-:W-:Y:S02]  /*1700*/  UIADD3 UR59, UPT, UPT, UR15, -0x100, URZ ;  /* 0xffffff000f3b7890 */ /* 0x000fe4000fffe0ff */
[----:B------:R-:W-:Y:S02]  /*1710*/  USEL UR8, UR8, URZ, UP1 ;  /* 0x000000ff08087287 */ /* 0x000fe40008800000 */
[----:B------:R-:W-:Y:S02]  /*1720*/  USEL UR5, URZ, 0x1, UP1 ;  /* 0x00000001ff057887 */ /* 0x000fe40008800000 */
[----:B------:R-:W-:Y:S01]  /*1730*/  ULOP3.LUT UR57, UR57, 0xfefffff8, URZ, 0xc0, !UPT ;  /* 0xfefffff839397892 */ /* 0x000fe2000f8ec0ff */
[----:B------:R-:W-:Y:S01]  /*1740*/  UMOV UR52, UR60 ;  /* 0x0000003c00347c82 */ /* 0x000fe20008000000 */
[----:B------:R-:W-:Y:S01]  /*1750*/  UMOV UR53, UR61 ;  /* 0x0000003d00357c82 */ /* 0x000fe20008000000 */
[----:B------:R-:W-:Y:S01]  /*1760*/  UMOV UR44, UR60 ;  /* 0x0000003c002c7c82 */ /* 0x000fe20008000000 */
[----:B------:R-:W-:Y:S01]  /*1770*/  UMOV UR45, UR61 ;  /* 0x0000003d002d7c82 */ /* 0x000fe20008000000 */
[----:B-1--45:R-:W-:Y:S07]  /*1780*/  @!P0 BRA `(.L_x_19) ;  /* 0x0000009c00308947 */ /* 0x032fee0003800000 */
.L_x_99:
[----:B------:R-:W-:Y:S01]  /*1790*/  ULEA UR7, UR8, UR4, 0x3 ;  /* 0x0000000408077291 */ /* 0x000fe2000f8e18ff */
[----:B------:R-:W-:Y:S01]  /*17a0*/  LOP3.LUT R5, R5, UR5, RZ, 0x3c, !PT ;  /* 0x0000000505057c12 */ /* 0x000fe2000f8e3cff */
[----:B------:R-:W-:Y:S01]  /*17b0*/  UMOV UR51, UR59 ;  /* 0x0000003b00337c82 */ /* 0x000fe20008000000 */
[----:B------:R-:W-:Y:S01]  /*17c0*/  UMOV UR43, UR59 ;  /* 0x0000003b002b7c82 */ /* 0x000fe20008000000 */
[----:B------:R-:W-:Y:S01]  /*17d0*/  UMOV UR49, UR57 ;  /* 0x0000003900317c82 */ /* 0x000fe20008000000 */
[----:B------:R-:W-:Y:S01]  /*17e0*/  SHF.L.U32 R9, R5, 0x1f, RZ ;  /* 0x0000001f05097819 */ /* 0x000fe200000006ff */
[----:B------:R-:W-:Y:S01]  /*17f0*/  UMOV UR41, UR57 ;  /* 0x0000003900297c82 */ /* 0x000fe20008000000 */
[----:B------:R-:W-:Y:S05]  /*1800*/  BRA.U UP6, `(.L_x_20) ;  /* 0x0000000106107547 */ /* 0x000fea000b800000 */
[----:B------:R-:W-:Y:S11]  /*1810*/  ELECT P0, URZ, PT ;  /* 0x0000000000ff782f */ /* 0x000ff60003800000 */
[----:B------:R-:W-:Y:S02]  /*1820*/  @!UPT UIADD3 URZ, UPT, UPT, URZ, URZ, URZ ;  /* 0x000000fffffff290 */ /* 0x000fe4000fffe0ff */
[----:B-123--:R-:W-:Y:S04]  /*1830*/  @P0 MOV R4, 0xc000 ;  /* 0x0000c00000040802 */ /* 0x00efe80000000f00 */
[----:B------:R4:W-:Y:S03]  /*1840*/  @P0 SYNCS.ARRIVE.TRANS64 RZ, [UR6+0x10], R4 ;  /* 0x00001004ffff09a7 */ /* 0x0009e60008000006 */
.L_x_20:
[----:B------:R5:W-:Y:S01]  /*1850*/  UTMALDG.4D.2CTA [UR56], [UR70], desc[URZ] ;  /* 0x0000ff38460075b4 */ /* 0x000be20008219000 */
[----:B------:R-:W-:Y:S02]  /*1860*/  UIADD3 UR5, UPT, UPT, UR8, 0x1, URZ ;  /* 0x0000000108057890 */ /* 0x000fe4000fffe0ff */
[----:B------:R-:W-:Y:S02]  /*1870*/  UIMAD UR8, UR8, 0x6000, UR4 ;  /* 0x00006000080878a4 */ /* 0x000fe4000f8e0204 */
[----:B------:R-:W-:Y:S02]  /*1880*/  UISETP.NE.AND UP1, UPT, UR5, 0x7, UPT ;  /* 0x000000070500788c */ /* 0x000fe4000bf25270 */
[----:B------:R-:W-:Y:S01]  /*1890*/  UIADD3 UR9, UPT, UPT, UR7, 0x10, URZ ;  /* 0x0000001007097890 */ /* 0x000fe2000fffe0ff */
[----:B------:R5:W-:Y:S01]  /*18a0*/  UTMALDG.4D.2CTA [UR48], [UR68], desc[URZ] ;  /* 0x0000ff30440075b4 */ /* 0x000be20008219000 */
[----:B------:R-:W-:Y:S02]  /*18b0*/  USEL UR6, URZ, 0x1, UP1 ;  /* 0x00000001ff067887 */ /* 0x000fe40008800000 */
[----:B------:R-:W-:Y:S02]  /*18c0*/  USEL UR5, UR5, URZ, UP1 ;  /* 0x000000ff05057287 */ /* 0x000fe40008800000 */
[----:B------:R-:W-:Y:S02]  /*18d0*/  UIADD3 UR11, UPT, UPT, UR22, -0x100, URZ ;  /* 0xffffff00160b7890 */ /* 0x000fe4000fffe0ff */
[----:B------:R-:W-:Y:S01]  /*18e0*/  UIADD3 UR8, UPT, UPT, UR8, 0xc800, URZ ;  /* 0x0000c80008087890 */ /* 0x000fe2000fffe0ff */
[----:B------:R5:W-:Y:S01]  /*18f0*/  UTMALDG.4D.2CTA [UR40], [UR66], desc[URZ] ;  /* 0x0000ff28420075b4 */ /* 0x000be20008219000 */
[----:B------:R-:W1:Y:S01]  /*1900*/  SYNCS.PHASECHK.TRANS64.TRYWAIT P0, [UR7+0x48], R9 ;  /* 0x00004809ff0075a7 */ /* 0x000e620008001107 */
[----:B------:R-:W-:Y:S01]  /*1910*/  ULOP3.LUT UR9, UR9, 0xfefffff8, URZ, 0xc0, !UPT ;  /* 0xfefffff809097892 */ /* 0x000fe2000f8ec0ff */
[----:B------:R-:W-:Y:S01]  /*1920*/  LOP3.LUT R5, R5, UR6, RZ, 0x3c, !PT ;  /* 0x0000000605057c12 */ /* 0x000fe2000f8e3cff */
[----:B------:R-:W-:Y:S02]  /*1930*/  ULEA UR14, UR5, UR4, 0x3 ;  /* 0x00000004050e7291 */ /* 0x000fe4000f8e18ff */
[----:B------:R-:W-:Y:S01]  /*1940*/  UPLOP3.LUT UP6, UPT, UPT, UPT, UP0, 0x80, 0x8 ;  /* 0x000000000008789c */ /* 0x000fe20003fcf000 */
[----:B-1---5:R-:W-:Y:S10]  /*1950*/  @!P0 BRA `(.L_x_21) ;  /* 0x0000009800d88947 */ /* 0x022ff40003800000 */
.L_x_101:
[----:B------:R-:W-:Y:S01]  /*1960*/  SHF.L.U32 R9, R5, 0x1f, RZ ;  /* 0x0000001f05097819 */ /* 0x000fe200000006ff */
[----:B------:R-:W-:Y:S01]  /*1970*/  UMOV UR12, UR60 ;  /* 0x0000003c000c7c82 */ /* 0x000fe20008000000 */
[----:B------:R-:W-:Y:S01]  /*1980*/  UMOV UR13, UR61 ;  /* 0x0000003d000d7c82 */ /* 0x000fe20008000000 */
[----:B------:R-:W-:Y:S05]  /*1990*/  BRA.U UP6, `(.L_x_22) ;  /* 0x0000000106107547 */ /* 0x000fea000b800000 */
[----:B------:R-:W-:Y:S11]  /*19a0*/  ELECT P0, URZ, PT ;  /* 0x0000000000ff782f */ /* 0x000ff60003800000 */
[----:B------:R-:W-:Y:S02]  /*19b0*/  @!UPT UIADD3 URZ, UPT, UPT, URZ, URZ, URZ ;  /* 0x000000fffffff290 */ /* 0x000fe4000fffe0ff */
[----:B-1234-:R-:W-:Y:S04]  /*19c0*/  @P0 MOV R4, 0x8000 ;  /* 0x0000800000040802 */ /* 0x01efe80000000f00 */
[----:B------:R5:W-:Y:S03]  /*19d0*/  @P0 SYNCS.ARRIVE.TRANS64 RZ, [UR7+0x10], R4 ;  /* 0x00001004ffff09a7 */ /* 0x000be60008000007 */
.L_x_22:
[----:B------:R-:W-:Y:S01]  /*19e0*/  UIADD3 UR6, UPT, UPT, UR5, 0x1, URZ ;  /* 0x0000000105067890 */ /* 0x000fe2000fffe0ff */
[----:B------:R1:W-:Y:S01]  /*19f0*/  UTMALDG.4D.2CTA [UR8], [UR64], desc[URZ] ;  /* 0x0000ff08400075b4 */ /* 0x0003e20008219000 */
[----:B------:R-:W-:Y:S01]  /*1a00*/  UIMAD UR5, UR5, 0x6000, URZ ;  /* 0x00006000050578a4 */ /* 0x000fe2000f8e02ff */
[----:B------:R-:W2:Y:S01]  /*1a10*/  SYNCS.PHASECHK.TRANS64.TRYWAIT P0, [UR14+0x48], R9 ;  /* 0x00004809ff0075a7 */ /* 0x000ea2000800110e */
[----:B------:R-:W-:Y:S02]  /*1a20*/  UISETP.NE.AND UP1, UPT, UR6, 0x7, UPT ;  /* 0x000000070600788c */ /* 0x000fe4000bf25270 */
[----:B------:R-:W-:Y:S02]  /*1a30*/  UIADD3 UR33, UPT, UPT, UR14, 0x10, URZ ;  /* 0x000000100e217890 */ /* 0x000fe4000fffe0ff */
        /* <DEDUP_REMOVED lines=11> */
[----:B------:R-:W-:Y:S01]  /*1af0*/  UMOV UR20, UR60 ;  /* 0x0000003c00147c82 */ /* 0x000fe20008000000 */
[----:B------:R-:W-:Y:S01]  /*1b00*/  UMOV UR21, UR61 ;  /* 0x0000003d00157c82 */ /* 0x000fe20008000000 */
[----:B-12---:R-:W-:Y:S05]  /*1b10*/  @!P0 BRA `(.L_x_23) ;  /* 0x0000009800888947 */ /* 0x006fea0003800000 */
.L_x_103:
        /* <DEDUP_REMOVED lines=10> */
[----:B-1-345:R-:W-:Y:S04]  /*1bc0*/  @P0 MOV R4, 0xc000 ;  /* 0x0000c00000040802 */ /* 0x03afe80000000f00 */
[----:B------:R2:W-:Y:S03]  /*1bd0*/  @P0 SYNCS.ARRIVE.TRANS64 RZ, [UR14+0x10], R4 ;  /* 0x00001004ffff09a7 */ /* 0x0005e6000800000e */
.L_x_24:
[----:B------:R1:W-:Y:S01]  /*1be0*/  UTMALDG.4D.2CTA [UR32], [UR62], desc[URZ] ;  /* 0x0000ff203e0075b4 */ /* 0x0003e20008219000 */
[----:B------:R-:W-:Y:S01]  /*1bf0*/  UIADD3 UR11, UPT, UPT, UR22, -0x180, URZ ;  /* 0xfffffe80160b7890 */ /* 0x000fe2000fffe0ff */
[----:B------:R1:W-:Y:S01]  /*1c00*/  UTMALDG.4D.2CTA [UR24], [UR54], desc[URZ] ;  /* 0x0000ff18360075b4 */ /* 0x0003e20008219000 */
[----:B------:R1:W-:Y:S01]  /*1c10*/  UTMALDG.4D.2CTA [UR16], [UR46], desc[URZ] ;  /* 0x0000ff102e0075b4 */ /* 0x0003e20008219000 */
[----:B------:R-:W2:Y:S02]  /*1c20*/  SYNCS.PHASECHK.TRANS64.TRYWAIT P0, [UR6+0x48], R9 ;  /* 0x00004809ff0075a7 */ /* 0x000ea40008001106 */
[----:B-12---:R-:W-:Y:S07]  /*1c30*/  @!P0 BRA `(.L_x_25) ;  /* 0x0000009800608947 */ /* 0x006fee0003800000 */
.L_x_105:
[----:B------:R-:W-:Y:S05]  /*1c40*/  BRA.U UP6, `(.L_x_26) ;  /* 0x0000000106107547 */ /* 0x000fea000b800000 */
[----:B------:R-:W-:Y:S11]  /*1c50*/  ELECT P0, URZ, PT ;  /* 0x0000000000ff782f */ /* 0x000ff60003800000 */
[----:B------:R-:W-:Y:S02]  /*1c60*/  @!UPT UIADD3 URZ, UPT, UPT, URZ, URZ, URZ ;  /* 0x000000fffffff290 */ /* 0x000fe4000fffe0ff */
[----:B-1-345:R-:W-:Y:S04]  /*1c70*/  @P0 MOV R4, 0x8000 ;  /* 0x0000800000040802 */ /* 0x03afe80000000f00 */
[----:B------:R2:W-:Y:S03]  /*1c80*/  @P0 SYNCS.ARRIVE.TRANS64 RZ, [UR6+0x10], R4 ;  /* 0x00001004ffff09a7 */ /* 0x0005e60008000006 */
.L_x_26:
[----:B------:R-:W-:Y:S02]  /*1c90*/  UIADD3 UR9, UPT, UPT, UR6, 0x10, URZ ;  /* 0x0000001006097890 */ /* 0x000fe4000fffe0ff */
[----:B------:R-:W-:Y:S02]  /*1ca0*/  UIMAD UR8, UR5, 0x6000, UR4 ;  /* 0x00006000050878a4 */ /* 0x000fe4000f8e0204 */
[----:B------:R-:W-:Y:S02]  /*1cb0*/  ULOP3.LUT UR9, UR9, 0xfefffff8, URZ, 0xc0, !UPT ;  /* 0xfefffff809097892 */ /* 0x000fe4000f8ec0ff */
[----:B------:R-:W-:Y:S02]  /*1cc0*/  UIADD3 UR8, UPT, UPT, UR8, 0xc800, URZ ;  /* 0x0000c80008087890 */ /* 0x000fe4000fffe0ff */
[----:B------:R-:W-:Y:S02]  /*1cd0*/  UIADD3 UR5, UPT, UPT, UR5, 0x1, URZ ;  /* 0x0000000105057890 */ /* 0x000fe4000fffe0ff */
[----:B------:R-:W-:Y:S02]  /*1ce0*/  UIADD3 UR23, UPT, UPT, UR23, 0x2, URZ ;  /* 0x0000000217177890 */ /* 0x000fe4000fffe0ff */
[----:B------:R-:W-:Y:S02]  /*1cf0*/  UISETP.NE.AND UP1, UPT, UR5, 0x7, UPT ;  /* 0x000000070500788c */ /* 0x000fe4000bf25270 */
[----:B------:R-:W-:Y:S02]  /*1d00*/  UIADD3 UR30, UPT, UPT, UR30, 0x2, URZ ;  /* 0x000000021e1e7890 */ /* 0x000fe4000fffe0ff */
[----:B------:R-:W-:Y:S02]  /*1d10*/  USEL UR6, URZ, 0x1, UP1 ;  /* 0x00000001ff067887 */ /* 0x000fe40008800000 */
[----:B------:R-:W-:Y:S01]  /*1d20*/  USEL UR5, UR5, URZ, UP1 ;  /* 0x000000ff05057287 */ /* 0x000fe20008800000 */
[----:B------:R-:W-:Y:S01]  /*1d30*/  UMOV UR12, UR60 ;  /* 0x0000003c000c7c82 */ /* 0x000fe20008000000 */
[----:B------:R-:W-:Y:S01]  /*1d40*/  UMOV UR13, UR61 ;  /* 0x0000003d000d7c82 */ /* 0x000fe20008000000 */
[----:B------:R-:W-:Y:S01]  /*1d50*/  UISETP.NE.AND UP1, UPT, UR23, URZ, UPT ;  /* 0x000000ff1700728c */ /* 0x000fe2000bf25270 */
[----:B------:R1:W-:Y:S01]  /*1d60*/  UTMALDG.4D.2CTA [UR8], [UR38], desc[URZ] ;  /* 0x0000ff08260075b4 */ /* 0x0003e20008219000 */
[----:B------:R-:W-:Y:S01]  /*1d70*/  UIADD3 UR22, UPT, UPT, UR22, -0x100, URZ ;  /* 0xffffff0016167890 */ /* 0x000fe2000fffe0ff */
[----:B------:R-:W-:Y:S01]  /*1d80*/  LOP3.LUT R5, R5, UR6, RZ, 0x3c, !PT ;  /* 0x0000000605057c12 */ /* 0x000fe2000f8e3cff */
[----:B------:R-:W-:Y:S05]  /*1d90*/  UMOV UR15, UR59 ;  /* 0x0000003b000f7c82 */ /* 0x000fea0008000000 */
[----:B-1----:R-:W-:Y:S05]  /*1da0*/  BRA.U UP1, `(.L_x_27) ;  /* 0xfffffff9012c7547 */ /* 0x002fea000b83ffff */
.L_x_18:
[----:B------:R-:W-:-:S04]  /*1db0*/  ULOP3.LUT UR6, UR72, 0x1, URZ, 0xc0, !UPT ;  /* 0x0000000148067892 */ /* 0x000fc8000f8ec0ff */
[----:B------:R-:W-:-:S09]  /*1dc0*/  UISETP.NE.U32.AND UP0, UPT, UR6, 0x1, UPT ;  /* 0x000000010600788c */ /* 0x000fd2000bf05070 */
[----:B------:R-:W-:Y:S05]  /*1dd0*/  BRA.U UP0, `(.L_x_17) ;  /* 0x0000000500447547 */ /* 0x000fea000b800000 */
[----:B------:R-:W-:Y:S01]  /*1de0*/  ULEA UR6, UR5, UR4, 0x3 ;  /* 0x0000000405067291 */ /* 0x000fe2000f8e18ff */
[----:B------:R-:W-:Y:S01]  /*1df0*/  SHF.L.U32 R10, R5, 0x1f, RZ ;  /* 0x0000001f050a7819 */ /* 0x000fe200000006ff */
[----:B------:R-:W1:Y:S01]  /*1e00*/  LDCU.64 UR12, c[0x0][0x348] ;  /* 0x00006900ff0c77ac */ /* 0x000e620008000a00 */
[----:B------:R-:W2:Y:S06]  /*1e10*/  LDCU.64 UR14, c[0x0][0x348] ;  /* 0x00006900ff0e77ac */ /* 0x000eac0008000a00 */
[----:B------:R-:W3:Y:S01]  /*1e20*/  SYNCS.PHASECHK.TRANS64.TRYWAIT P0, [UR6+0x48], R10 ;  /* 0x0000480aff0075a7 */ /* 0x000ee20008001106 */
[----:B------:R-:W4:Y:S01]  /*1e30*/  LDCU.64 UR18, c[0x0][0x348] ;  /* 0x00006900ff1277ac */ /* 0x000f220008000a00 */
[----:B------:R-:W-:-:S02]  /*1e40*/  UIMAD UR32, UR5, 0x6000, UR4 ;  /* 0x00006000052078a4 */ /* 0x000fc4000f8e0204 */
[----:B------:R-:W-:Y:S02]  /*1e50*/  UIMAD UR24, UR5, 0x6000, UR4 ;  /* 0x00006000051878a4 */ /* 0x000fe4000f8e0204 */
[----:B------:R-:W-:Y:S02]  /*1e60*/  UIMAD UR16, UR5, 0x6000, UR4 ;  /* 0x00006000051078a4 */ /* 0x000fe4000f8e0204 */
[----:B------:R-:W-:Y:S02]  /*1e70*/  UIADD3 UR11, UPT, UPT, UR31, 0x1fffffe, -UR30 ;  /* 0x01fffffe1f0b7890 */ /* 0x000fe4000fffe81e */
[----:B------:R-:W-:Y:S02]  /*1e80*/  UIADD3 UR5, UPT, UPT, UR5, 0x1, URZ ;  /* 0x0000000105057890 */ /* 0x000fe4000fffe0ff */
[----:B------:R-:W-:Y:S02]  /*1e90*/  UIADD3 UR33, UPT, UPT, UR6, 0x10, URZ ;  /* 0x0000001006217890 */ /* 0x000fe4000fffe0ff */
[----:B-1----:R-:W-:-:S02]  /*1ea0*/  UIADD3 UR12, UP2, UPT, UR12, 0x100, URZ ;  /* 0x000001000c0c7890 */ /* 0x002fc4000ff5e0ff */
[----:B--2---:R-:W-:Y:S02]  /*1eb0*/  UIADD3 UR9, UP1, UPT, UR14, 0x100, URZ ;  /* 0x000001000e097890 */ /* 0x004fe4000ff3e0ff */
[----:B----4-:R-:W-:Y:S02]  /*1ec0*/  UIADD3 UR23, UP0, UPT, UR18, 0x100, URZ ;  /* 0x0000010012177890 */ /* 0x010fe4000ff1e0ff */
[----:B------:R-:W-:Y:S02]  /*1ed0*/  UISETP.NE.AND UP3, UPT, UR5, 0x7, UPT ;  /* 0x000000070500788c */ /* 0x000fe4000bf65270 */
[----:B------:R-:W-:Y:S02]  /*1ee0*/  USHF.L.U32 UR11, UR11, 0x7, URZ ;  /* 0x000000070b0b7899 */ /* 0x000fe400080006ff */
[----:B------:R-:W-:Y:S02]  /*1ef0*/  UIADD3 UR32, UPT, UPT, UR32, 0xc800, URZ ;  /* 0x0000c80020207890 */ /* 0x000fe4000fffe0ff */
[----:B------:R-:W-:-:S02]  /*1f00*/  UIADD3 UR24, UPT, UPT, UR24, 0xe800, URZ ;  /* 0x0000e80018187890 */ /* 0x000fc4000fffe0ff */
[----:B------:R-:W-:Y:S02]  /*1f10*/  UIADD3 UR16, UPT, UPT, UR16, 0x10800, URZ ;  /* 0x0001080010107890 */ /* 0x000fe4000fffe0ff */
[----:B------:R-:W-:Y:S02]  /*1f20*/  UIADD3.X UR7, UPT, UPT, URZ, UR13, URZ, UP2, !UPT ;  /* 0x0000000dff077290 */ /* 0x000fe400097fe4ff */
[----:B------:R-:W-:Y:S02]  /*1f30*/  UIADD3.X UR8, UPT, UPT, URZ, UR15, URZ, UP1, !UPT ;  /* 0x0000000fff087290 */ /* 0x000fe40008ffe4ff */
[----:B------:R-:W-:Y:S02]  /*1f40*/  UIADD3.X UR22, UPT, UPT, URZ, UR19, URZ, UP0, !UPT ;  /* 0x00000013ff167290 */ /* 0x000fe400087fe4ff */
[----:B------:R-:W-:Y:S02]  /*1f50*/  USEL UR14, UR5, URZ, UP3 ;  /* 0x000000ff050e7287 */ /* 0x000fe40009800000 */
[----:B------:R-:W-:-:S02]  /*1f60*/  UIADD3 UR35, UPT, UPT, UR10, UR11, URZ ;  /* 0x0000000b0a237290 */ /* 0x000fc4000fffe0ff */
[----:B------:R-:W-:Y:S01]  /*1f70*/  ULOP3.LUT UR33, UR33, 0xfefffff8, URZ, 0xc0, !UPT ;  /* 0xfefffff821217892 */ /* 0x000fe2000f8ec0ff */
[----:B------:R-:W-:Y:S01]  /*1f80*/  UMOV UR34, URZ ;  /* 0x000000ff00227c82 */ /* 0x000fe20008000000 */
[----:B------:R-:W-:Y:S01]  /*1f90*/  UMOV UR36, UR60 ;  /* 0x0000003c00247c82 */ /* 0x000fe20008000000 */
[----:B------:R-:W-:Y:S01]  /*1fa0*/  UMOV UR37, UR61 ;  /* 0x0000003d00257c82 */ /* 0x000fe20008000000 */
[----:B------:R-:W-:Y:S01]  /*1fb0*/  UMOV UR26, 0x40 ;  /* 0x00000040001a7882 */ /* 0x000fe20000000000 */
[----:B------:R-:W-:Y:S01]  /*1fc0*/  UMOV UR28, UR60 ;  /* 0x0000003c001c7c82 */ /* 0x000fe20008000000 */
[----:B---3--:R-:W-:Y:S06]  /*1fd0*/  @!P0 BRA `(.L_x_28) ;  /* 0x0000009400988947 */ /* 0x008fec0003800000 */
.L_x_107:
[----:B------:R-:W-:Y:S02]  /*1fe0*/  ULOP3.LUT UR9, UR9, UR8, URZ, 0x3c, !UPT ;  /* 0x0000000809097292 */ /* 0x000fe4000f8e3cff */
[----:B------:R-:W-:Y:S02]  /*1ff0*/  USEL UR15, URZ, 0x1, UP3 ;  /* 0x00000001ff0f7887 */ /* 0x000fe40009800000 */
[----:B------:R-:W-:Y:S01]  /*2000*/  ULOP3.LUT UR8, UR9, UR8, URZ, 0x3c, !UPT ;  /* 0x0000000809087292 */ /* 0x000fe2000f8e3cff */
[----:B------:R-:W-:Y:S01]  /*2010*/  UMOV UR29, UR61 ;  /* 0x0000003d001d7c82 */ /* 0x000fe20008000000 */
[----:B------:R-:W-:Y:S01]  /*2020*/  UMOV UR18, 0x80 ;  /* 0x0000008000127882 */ /* 0x000fe20000000000 */
[----:B------:R-:W-:Y:S01]  /*2030*/  UMOV UR13, UR7 ;  /* 0x00000007000d7c82 */ /* 0x000fe20008000000 */
[----:B------:R-:W-:Y:S01]  /*2040*/  ULOP3.LUT UR9, UR9, UR8, URZ, 0x3c, !UPT ;  /* 0x0000000809097292 */ /* 0x000fe2000f8e3cff */
[----:B------:R-:W-:Y:S01]  /*2050*/  UMOV UR25, UR33 ;  /* 0x0000002100197c82 */ /* 0x000fe20008000000 */
[----:B------:R-:W-:Y:S01]  /*2060*/  UMOV UR27, UR35 ;  /* 0x00000023001b7c82 */ /* 0x000fe20008000000 */
[----:B------:R-:W-:Y:S09]  /*2070*/  BRA.U UP6, `(.L_x_29) ;  /* 0x00000001060c7547 */ /* 0x000ff2000b800000 */
[----:B------:R-:W-:-:S13]  /*2080*/  ELECT P0, URZ, PT ;  /* 0x0000000000ff782f */ /* 0x000fda0003800000 */
[----:B-1---5:R-:W-:-:S04]  /*2090*/  @P0 MOV R4, 0xc000 ;  /* 0x0000c00000040802 */ /* 0x022fc80000000f00 */
[----:B------:R2:W-:Y:S03]  /*20a0*/  @P0 SYNCS.ARRIVE.TRANS64 RZ, [UR6+0x10], R4 ;  /* 0x00001004ffff09a7 */ /* 0x0005e60008000006 */
.L_x_29:
[----:B------:R-:W-:Y:S01]  /*20b0*/  ULEA UR5, UR14, UR4, 0x3 ;  /* 0x000000040e057291 */ /* 0x000fe2000f8e18ff */
[----:B------:R-:W-:Y:S01]  /*20c0*/  LOP3.LUT R5, R5, UR15, RZ, 0x3c, !PT ;  /* 0x0000000f05057c12 */ /* 0x000fe2000f8e3cff */
[----:B------:R3:W-:Y:S01]  /*20d0*/  UTMALDG.4D.2CTA [UR32], [UR12], desc[URZ] ;  /* 0x0000ff200c0075b4 */ /* 0x0007e20008219000 */
[----:B------:R-:W-:Y:S01]  /*20e0*/  UMOV UR20, UR60 ;  /* 0x0000003c00147c82 */ /* 0x000fe20008000000 */
[----:B------:R-:W-:Y:S01]  /*20f0*/  UMOV UR21, UR61 ;  /* 0x0000003d00157c82 */ /* 0x000fe20008000000 */
[----:B------:R-:W-:Y:S01]  /*2100*/  SHF.L.U32 R10, R5, 0x1f, RZ ;  /* 0x0000001f050a7819 */ /* 0x000fe200000006ff */
[----:B------:R-:W-:Y:S01]  /*2110*/  UMOV UR17, UR33 ;  /* 0x0000002100117c82 */ /* 0x000fe20008000000 */
[----:B------:R-:W-:Y:S01]  /*2120*/  UMOV UR19, UR35 ;  /* 0x0000002300137c82 */ /* 0x000fe20008000000 */
[----:B------:R-:W-:Y:S01]  /*2130*/  UMOV UR6, UR23 ;  /* 0x0000001700067c82 */ /* 0x000fe20008000000 */
[----:B------:R-:W-:Y:S01]  /*2140*/  UMOV UR7, UR22 ;  /* 0x0000001600077c82 */ /* 0x000fe20008000000 */
[----:B------:R4:W-:Y:S01]  /*2150*/  UTMALDG.4D.2CTA [UR24], [UR8], desc[URZ] ;  /* 0x0000ff18080075b4 */ /* 0x0009e20008219000 */
[----:B------:R1:W-:Y:S01]  /*2160*/  UTMALDG.4D.2CTA [UR16], [UR6], desc[URZ] ;  /* 0x0000ff10060075b4 */ /* 0x0003e20008219000 */
[----:B------:R-:W2:Y:S01]  /*2170*/  SYNCS.PHASECHK.TRANS64.TRYWAIT P0, [UR5+0x48], R10 ;  /* 0x0000480aff0075a7 */ /* 0x000ea20008001105 */
[----:B---3--:R-:W1:Y:S01]  /*2180*/  LDCU.64 UR12, c[0x0][0x348] ;  /* 0x00006900ff0c77ac */ /* 0x008e620008000a00 */
[----:B----4-:R-:W-:-:S02]  /*2190*/  UIMAD UR8, UR14, 0x6000, UR4 ;  /* 0x000060000e0878a4 */ /* 0x010fc4000f8e0204 */
[----:B------:R-:W-:Y:S02]  /*21a0*/  UIADD3 UR9, UPT, UPT, UR5, 0x10, URZ ;  /* 0x0000001005097890 */ /* 0x000fe4000fffe0ff */
[----:B------:R-:W-:Y:S02]  /*21b0*/  UIADD3 UR8, UPT, UPT, UR8, 0xc800, URZ ;  /* 0x0000c80008087890 */ /* 0x000fe4000fffe0ff */
[----:B------:R-:W-:Y:S02]  /*21c0*/  ULOP3.LUT UR9, UR9, 0xfefffff8, URZ, 0xc0, !UPT ;  /* 0xfefffff809097892 */ /* 0x000fe4000f8ec0ff */
[----:B-1----:R-:W-:-:S04]  /*21d0*/  UIADD3 UR7, UP0, UPT, UR12, 0x180, URZ ;  /* 0x000001800c077890 */ /* 0x002fc8000ff1e0ff */
[----:B------:R-:W-:Y:S01]  /*21e0*/  UIADD3.X UR6, UPT, UPT, URZ, UR13, URZ, UP0, !UPT ;  /* 0x0000000dff067290 */ /* 0x000fe200087fe4ff */
[----:B--2---:R-:W-:Y:S11]  /*21f0*/  @!P0 BRA `(.L_x_30) ;  /* 0x00000094002c8947 */ /* 0x004ff60003800000 */
.L_x_109:
[----:B------:R-:W-:Y:S01]  /*2200*/  ULOP3.LUT UR7, UR7, UR6, URZ, 0x3c, !UPT ;  /* 0x0000000607077292 */ /* 0x000fe2000f8e3cff */
[----:B------:R-:W-:Y:S01]  /*2210*/  UMOV UR12, UR60 ;  /* 0x0000003c000c7c82 */ /* 0x000fe20008000000 */
[----:B------:R-:W-:Y:S02]  /*2220*/  UMOV UR13, UR61 ;  /* 0x0000003d000d7c82 */ /* 0x000fe40008000000 */
[----:B------:R-:W-:-:S04]  /*2230*/  ULOP3.LUT UR6, UR7, UR6, URZ, 0x3c, !UPT ;  /* 0x0000000607067292 */ /* 0x000fc8000f8e3cff */
[----:B------:R-:W-:Y:S01]  /*2240*/  ULOP3.LUT UR7, UR7, UR6, URZ, 0x3c, !UPT ;  /* 0x0000000607077292 */ /* 0x000fe2000f8e3cff */
[----:B------:R-:W-:Y:S11]  /*2250*/  BRA.U UP6, `(.L_x_31) ;  /* 0x00000001060c7547 */ /* 0x000ff6000b800000 */
[----:B------:R-:W-:-:S13]  /*2260*/  ELECT P0, URZ, PT ;  /* 0x0000000000ff782f */ /* 0x000fda0003800000 */
[----:B-1---5:R-:W-:-:S04]  /*2270*/  @P0 MOV R4, 0x8000 ;  /* 0x0000800000040802 */ /* 0x022fc80000000f00 */
[----:B------:R2:W-:Y:S03]  /*2280*/  @P0 SYNCS.ARRIVE.TRANS64 RZ, [UR5+0x10], R4 ;  /* 0x00001004ffff09a7 */ /* 0x0005e60008000005 */
.L_x_31:
[----:B------:R-:W-:Y:S01]  /*2290*/  UIADD3 UR5, UPT, UPT, UR14, 0x1, URZ ;  /* 0x000000010e057890 */ /* 0x000fe2000fffe0ff */
[----:B------:R3:W-:Y:S03]  /*22a0*/  UTMALDG.4D.2CTA [UR8], [UR6], desc[URZ] ;  /* 0x0000ff08060075b4 */ /* 0x0007e60008219000 */
[----:B------:R-:W-:-:S04]  /*22b0*/  UISETP.NE.AND UP0, UPT, UR5, 0x7, UPT ;  /* 0x000000070500788c */ /* 0x000fc8000bf05270 */
[----:B------:R-:W-:Y:S02]  /*22c0*/  USEL UR5, UR5, URZ, UP0 ;  /* 0x000000ff05057287 */ /* 0x000fe40008000000 */
[----:B---3--:R-:W-:-:S06]  /*22d0*/  USEL UR6, URZ, 0x1, UP0 ;  /* 0x00000001ff067887 */ /* 0x008fcc0008000000 */
[----:B------:R-:W-:-:S07]  /*22e0*/  LOP3.LUT R5, R5, UR6, RZ, 0x3c, !PT ;  /* 0x0000000605057c12 */ /* 0x000fce000f8e3cff */
.L_x_17:
[----:B------:R-:W-:Y:S02]  /*22f0*/  UIADD3 UR6, UPT, UPT, UR5, 0x2, URZ ;  /* 0x0000000205067890 */ /* 0x000fe4000fffe0ff */
[----:B------:R-:W-:-:S04]  /*2300*/  UISETP.NE.AND UP0, UPT, UR5, 0x6, UPT ;  /* 0x000000060500788c */ /* 0x000fc8000bf05270 */
[----:B------:R-:W-:-:S04]  /*2310*/  USEL UR6, UR6, 0x1, UP0 ;  /* 0x0000000106067887 */ /* 0x000fc80008000000 */
[----:B------:R-:W-:Y:S02]  /*2320*/  UIADD3 UR7, UPT, UPT, UR6, 0x1, URZ ;  /* 0x0000000106077890 */ /* 0x000fe4000fffe0ff */
[----:B------:R-:W-:-:S04]  /*2330*/  UISETP.NE.AND UP1, UPT, UR6, 0x7, UPT ;  /* 0x000000070600788c */ /* 0x000fc8000bf25270 */
[----:B------:R-:W-:Y:S02]  /*2340*/  USEL UR6, UR7, 0x1, UP1 ;  /* 0x0000000107067887 */ /* 0x000fe40008800000 */
[----:B------:R-:W-:Y:S02]  /*2350*/  UISETP.EQ.XOR UP1, UPT, UR5, 0x6, !UP1 ;  /* 0x000000060500788c */ /* 0x000fe4000cf22a70 */
[----:B------:R-:W-:Y:S02]  /*2360*/  UIADD3 UR7, UPT, UPT, UR6, 0x1, URZ ;  /* 0x0000000106077890 */ /* 0x000fe4000fffe0ff */
[----:B------:R-:W-:Y:S02]  /*2370*/  UISETP.NE.AND UP0, UPT, UR6, 0x7, UPT ;  /* 0x000000070600788c */ /* 0x000fe4000bf05270 */
[----:B------:R-:W-:Y:S02]  /*2380*/  UISETP.EQ.XOR UP1, UPT, UR6, 0x7, UP1 ;  /* 0x000000070600788c */ /* 0x000fe40008f22a70 */
[----:B------:R-:W-:-:S04]  /*2390*/  USEL UR7, UR7, 0x1, UP0 ;  /* 0x0000000107077887 */ /* 0x000fc80008000000 */
        /* <DEDUP_REMOVED lines=8> */
[----:B------:R-:W-:Y:S02]  /*2420*/  UISETP.EQ.XOR UP1, UPT, UR5, 0x7, UP1 ;  /* 0x000000070500788c */ /* 0x000fe40008f22a70 */
[----:B------:R-:W-:Y:S02]  /*2430*/  UISETP.NE.AND UP0, UPT, UR5, 0x7, UPT ;  /* 0x000000070500788c */ /* 0x000fe4000bf05270 */
[----:B------:R-:W-:Y:S02]  /*2440*/  USEL UR6, URZ, 0x1, !UP1 ;  /* 0x00000001ff067887 */ /* 0x000fe4000c800000 */
[----:B------:R-:W-:-:S04]  /*2450*/  USEL UR5, UR5, URZ, UP0 ;  /* 0x000000ff05057287 */ /* 0x000fc80008000000 */
[----:B------:R-:W-:Y:S01]  /*2460*/  ULEA UR5, UR5, UR4, 0x3 ;  /* 0x0000000405057291 */ /* 0x000fe2000f8e18ff */
[----:B------:R-:W-:-:S04]  /*2470*/  LOP3.LUT R5, R5, UR6, RZ, 0x3c, !PT ;  /* 0x0000000605057c12 */ /* 0x000fc8000f8e3cff */
[----:B------:R-:W-:-:S04]  /*2480*/  SHF.L.U32 R10, R5, 0x1f, RZ ;  /* 0x0000001f050a7819 */ /* 0x000fc800000006ff */
[----:B------:R-:W1:Y:S02]  /*2490*/  SYNCS.PHASECHK.TRANS64.TRYWAIT P0, [UR5+0x48], R10 ;  /* 0x0000480aff0075a7 */ /* 0x000e640008001105 */
[----:B-1----:R-:W-:Y:S05]  /*24a0*/  @!P0 BRA `(.L_x_32) ;  /* 0x00000090009c8947 */ /* 0x002fea0003800000 */
.L_x_111:
[----:B------:R-:W-:Y:S04]  /*24b0*/  BSSY.RECONVERGENT B0, `(.L_x_10) ;  /* 0x000000e000007945 */ /* 0x000fe80003800200 */
[----:B------:R-:W-:Y:S05]  /*24c0*/  BRA.U UP6, `(.L_x_33) ;  /* 0x0000000106287547 */ /* 0x000fea000b800000 */
[----:B------:R-:W-:-:S13]  /*24d0*/  ELECT P0, URZ, PT ;  /* 0x0000000000ff782f */ /* 0x000fda0003800000 */
[----:B-12345:R-:W-:-:S04]  /*24e0*/  @P0 MOV R4, 0xc000 ;  /* 0x0000c00000040802 */ /* 0x03efc80000000f00 */
[----:B------:R1:W-:Y:S01]  /*24f0*/  @P0 SYNCS.ARRIVE.TRANS64 RZ, [UR5+0x10], R4 ;  /* 0x00001004ffff09a7 */ /* 0x0003e20008000005 */
[----:B------:R-:W2:Y:S02]  /*2500*/  SYNCS.PHASECHK.TRANS64.TRYWAIT P0, [UR4+0x8], RZ ;  /* 0x000008ffff0075a7 */ /* 0x000ea40008001104 */
[----:B-12---:R-:W-:Y:S05]  /*2510*/  @!P0 BRA `(.L_x_34) ;  /* 0x00000090009c8947 */ /* 0x006fea0003800000 */
.L_x_113:
[----:B------:R-:W-:-:S13]  /*2520*/  ELECT P0, URZ, PT ;  /* 0x0000000000ff782f */ /* 0x000fda0003800000 */
[----:B------:R-:W-:Y:S05]  /*2530*/  @!P0 BRA `(.L_x_35) ;  /* 0x0000000000148947 */ /* 0x000fea0003800000 */
[----:B-1----:R-:W-:-:S04]  /*2540*/  HFMA2 R4, -RZ, RZ, 5.9604644775390625e-08, -0.0 ;  /* 0x00018000ff047431 */ /* 0x002fc800000001ff */
[----:B------:R2:W-:Y:S01]  /*2550*/  SYNCS.ARRIVE.TRANS64 RZ, [UR4], R4 ;  /* 0x00000004ffff79a7 */ /* 0x0005e20008000004 */
[----:B------:R-:W-:Y:S05]  /*2560*/  BRA `(.L_x_35) ;  /* 0x0000000000087947 */ /* 0x000fea0003800000 */
.L_x_33:
[----:B------:R-:W1:Y:S02]  /*2570*/  SYNCS.PHASECHK.TRANS64.TRYWAIT P0, [UR4+0x8], RZ ;  /* 0x000008ffff0075a7 */ /* 0x000e640008001104 */
[----:B-1----:R-:W-:Y:S05]  /*2580*/  @!P0 BRA `(.L_x_36) ;  /* 0x0000009000988947 */ /* 0x002fea0003800000 */
.L_x_35:
[----:B------:R-:W-:Y:S05]  /*2590*/  BSYNC.RECONVERGENT B0 ;  /* 0x0000000000007941 */ /* 0x000fea0003800200 */
.L_x_10:
[----:B------:R-:W-:-:S13]  /*25a0*/  R2UR UR4, R0 ;  /* 0x00000000000472ca */ /* 0x000fda00000e0000 */
[----:B------:R-:W-:-:S09]  /*25b0*/  UISETP.NE.AND UP0, UPT, UR4, 0xc, UPT ;  /* 0x0000000c0400788c */ /* 0x000fd2000bf05270 */
[----:B------:R-:W-:Y:S05]  /*25c0*/  BRA.U UP0, `(.L_x_9) ;  /* 0x0000002100f47547 */ /* 0x000fea000b800000 */
[----:B------:R-:W1:Y:S01]  /*25d0*/  S2UR UR4, SR_CgaCtaId ;  /* 0x00000000000479c3 */ /* 0x000e620000008800 */
[----:B------:R-:W-:Y:S01]  /*25e0*/  UMOV UR5, 0x400 ;  /* 0x0000040000057882 */ /* 0x000fe20000000000 */
[----:B------:R-:W-:Y:S01]  /*25f0*/  UMOV UR6, 0x20 ;  /* 0x0000002000067882 */ /* 0x000fe20000000000 */
[----:B------:R-:W-:Y:S01]  /*2600*/  ELECT P0, URZ, PT ;  /* 0x0000000000ff782f */ /* 0x000fe20003800000 */
[----:B------:R-:W-:-:S04]  /*2610*/  UIADD3 UR6, UPT, UPT, -UR6, 0x100000, URZ ;  /* 0x0010000006067890 */ /* 0x000fc8000fffe1ff */
[----:B------:R-:W-:Y:S02]  /*2620*/  USHF.L.U32 UR7, UR6, 0xb, URZ ;  /* 0x0000000b06077899 */ /* 0x000fe400080006ff */
[----:B------:R-:W-:Y:S02]  /*2630*/  USHF.L.U32 UR6, UR6, 0x1, URZ ;  /* 0x0000000106067899 */ /* 0x000fe400080006ff */
[----:B-1----:R-:W-:Y:S01]  /*2640*/  ULEA UR4, UR4, UR5, 0x18 ;  /* 0x0000000504047291 */ /* 0x002fe2000f8ec0ff */
[----:B------:R-:W1:Y:S11]  /*2650*/  FENCE.VIEW.ASYNC.S ;  /* 0x00000000000073c6 */ /* 0x000e760000000000 */
[----:B-1----:R1:W2:Y:S01]  /*2660*/  SYNCS.EXCH.64 URZ, [UR4+0xf0], UR6 ;  /* 0x0000f00604ff75b2 */ /* 0x0022a20008000100 */
[----:B------:R-:W-:Y:S01]  /*2670*/  NOP ;  /* 0x0000000000007918 */ /* 0x000fe20000000000 */
[----:B------:R-:W3:-:S00]  /*2680*/  USETMAXREG.DEALLOC.CTAPOOL 0x40 ;  /* 0x00000040000079c8 */ /* 0x000ec000080e0500 */
[----:B---3--:R-:W3:Y:S01]  /*2690*/  S2R R11, SR_CgaCtaId ;  /* 0x00000000000b7919 */ /* 0x008ee20000008800 */
[----:B--2---:R-:W-:Y:S01]  /*26a0*/  NOP ;  /* 0x0000000000007918 */ /* 0x004fe20000000000 */
[----:B----45:R-:W-:Y:S02]  /*26b0*/  MOV R4, 0x40 ;  /* 0x0000004000047802 */ /* 0x030fe40000000f00 */
[----:B------:R-:W-:Y:S02]  /*26c0*/  MOV R10, 0x400 ;  /* 0x00000400000a7802 */ /* 0x000fe40000000f00 */
[C---:B---3--:R-:W-:Y:S02]  /*26d0*/  LEA R4, R11.reuse, R4, 0x18 ;  /* 0x000000040b047211 */ /* 0x048fe400078ec0ff */
[----:B------:R-:W-:-:S04]  /*26e0*/  LEA R10, R11, R10, 0x18 ;  /* 0x0000000a0b0a7211 */ /* 0x000fc800078ec0ff */
[----:B------:R-:W2:Y:S02]  /*26f0*/  LDS.U8 R4, [R4] ;  /* 0x0000000004047984 */ /* 0x000ea40000000000 */
[----:B--2---:R-:W-:-:S13]  /*2700*/  ISETP.NE.AND P0, PT, R4, RZ, PT ;  /* 0x000000ff0400720c */ /* 0x004fda0003f05270 */
[----:B-1----:R-:W-:Y:S05]  /*2710*/  @P0 BRA `(.L_x_37) ;  /* 0x0000000400500947 */ /* 0x002fea0003800000 */
[C---:B------:R-:W-:Y:S02]  /*2720*/  LOP3.LUT R4, R11.reuse, 0x1, RZ, 0xc0, !PT ;  /* 0x000000010b047812 */ /* 0x040fe400078ec0ff */
[----:B------:R-:W-:Y:S02]  /*2730*/  LOP3.LUT R17, R11, 0x1, RZ, 0x3c, !PT ;  /* 0x000000010b117812 */ /* 0x000fe400078e3cff */
[----:B------:R-:W-:-:S13]  /*2740*/  ISETP.NE.U32.AND P1, PT, R4, 0x1, PT ;  /* 0x000000010400780c */ /* 0x000fda0003f25070 */
[----:B------:R-:W-:Y:S05]  /*2750*/  @!P1 BRA `(.L_x_38) ;  /* 0x0000000000c49947 */ /* 0x000fea0003800000 */
[----:B------:R-:W-:Y:S01]  /*2760*/  ELECT P0, URZ, PT ;  /* 0x0000000000ff782f */ /* 0x000fe20003800000 */
[----:B------:R-:W-:-:S12]  /*2770*/  BSSY B0, `(.L_x_38) ;  /* 0x000002f000007945 */ /* 0x000fd80003800000 */
[----:B------:R-:W-:Y:S05]  /*2780*/  @!P0 BRA `(.L_x_39) ;  /* 0x0000000000b48947 */ /* 0x000fea0003800000 */
[----:B------:R-:W-:-:S05]  /*2790*/  UMOV UR4, 0x10 ;  /* 0x0000001000047882 */ /* 0x000fca0000000000 */
[----:B------:R-:W-:Y:S04]  /*27a0*/  DEPBAR.LE SB1, 0x36 ;  /* 0x00009d800000791a */ /* 0x000fe80000000000 */
[----:B------:R-:W1:Y:S02]  /*27b0*/  UTCATOMSWS.2CTA.FIND_AND_SET.ALIGN UP0, UR4, UR4 ;  /* 0x00000004000475e3 */ /* 0x000e640008200800 */
[----:B-1----:R-:W-:Y:S01]  /*27c0*/  PLOP3.LUT P0, PT, PT, PT, UP0, 0x80, 0x8 ;  /* 0x000000000008781c */ /* 0x002fe20003f0f008 */
[----:B------:R-:W-:-:S03]  /*27d0*/  IMAD.U32 R15, RZ, RZ, UR4 ;  /* 0x00000004ff0f7e24 */ /* 0x000fc6000f8e00ff */
[----:B------:R-:W-:-:S04]  /*27e0*/  SEL R4, RZ, 0xffffffff, !P0 ;  /* 0xffffffffff047807 */ /* 0x000fc80004000000 */
[----:B------:R-:W-:-:S13]  /*27f0*/  ISETP.NE.AND P0, PT, R4, RZ, PT ;  /* 0x000000ff0400720c */ /* 0x000fda0003f05270 */
[----:B------:R-:W-:Y:S05]  /*2800*/  @P0 BRA `(.L_x_40) ;  /* 0x0000000000240947 */ /* 0x000fea0003800000 */
.L_x_41:
[----:B------:R-:W-:Y:S05]  /*2810*/  NANOSLEEP 0x64 ;  /* 0x000000640000795d */ /* 0x000fea0003800000 */
[----:B------:R-:W-:-:S05]  /*2820*/  UMOV UR4, 0x10 ;  /* 0x0000001000047882 */ /* 0x000fca0000000000 */
[----:B------:R-:W-:Y:S04]  /*2830*/  DEPBAR.LE SB1, 0x36 ;  /* 0x00009d800000791a */ /* 0x000fe80000000000 */
[----:B------:R-:W1:Y:S02]  /*2840*/  UTCATOMSWS.2CTA.FIND_AND_SET.ALIGN UP0, UR4, UR4 ;  /* 0x00000004000475e3 */ /* 0x000e640008200800 */
[----:B-1----:R-:W-:Y:S01]  /*2850*/  PLOP3.LUT P0, PT, PT, PT, UP0, 0x80, 0x8 ;  /* 0x000000000008781c */ /* 0x002fe20003f0f008 */
[----:B------:R-:W-:-:S03]  /*2860*/  IMAD.U32 R15, RZ, RZ, UR4 ;  /* 0x00000004ff0f7e24 */ /* 0x000fc6000f8e00ff */
[----:B------:R-:W-:-:S04]  /*2870*/  SEL R4, RZ, 0xffffffff, !P0 ;  /* 0xffffffffff047807 */ /* 0x000fc80004000000 */
[----:B------:R-:W-:-:S13]  /*2880*/  ISETP.NE.AND P0, PT, R4, RZ, PT ;  /* 0x000000ff0400720c */ /* 0x000fda0003f05270 */
[----:B------:R-:W-:Y:S05]  /*2890*/  @!P0 BRA `(.L_x_41) ;  /* 0xfffffffc00dc8947 */ /* 0x000fea000383ffff */
.L_x_40:
[----:B------:R-:W-:Y:S01]  /*28a0*/  MOV R18, 0x60 ;  /* 0x0000006000127802 */ /* 0x000fe20000000f00 */
[----:B------:R-:W-:Y:S01]  /*28b0*/  VIADD R4, R10, 0xf8 ;  /* 0x000000f80a047836 */ /* 0x000fe20000000000 */
[----:B------:R-:W-:Y:S01]  /*28c0*/  MOV R16, 0x58 ;  /* 0x0000005800107802 */ /* 0x000fe20000000f00 */
[----:B------:R-:W-:Y:S01]  /*28d0*/  IMAD.MOV.U32 R14, RZ, RZ, 0x4 ;  /* 0x00000004ff0e7424 */ /* 0x000fe200078e00ff */
[C---:B------:R-:W-:Y:S02]  /*28e0*/  LEA R18, R11.reuse, R18, 0x18 ;  /* 0x000000120b127211 */ /* 0x040fe400078ec0ff */
[----:B------:R-:W-:-:S03]  /*28f0*/  LEA R16, R11, R16, 0x18 ;  /* 0x000000100b107211 */ /* 0x000fc600078ec0ff */
[----:B------:R-:W1:Y:S02]  /*2900*/  LDS R12, [R18] ;  /* 0x00000000120c7984 */ /* 0x000e640000000800 */
[----:B-1----:R-:W-:-:S04]  /*2910*/  IMAD.U32 R12, R12, -0x80000000, RZ ;  /* 0x800000000c0c7824 */ /* 0x002fc800078e00ff */
[----:B------:R-:W1:Y:S02]  /*2920*/  SYNCS.PHASECHK.TRANS64.TRYWAIT P0, [R16+URZ], R12 ;  /* 0x0000000c100075a7 */ /* 0x000e6400080011ff */
[----:B-1----:R-:W-:Y:S05]  /*2930*/  @P0 BRA `(.L_x_42) ;  /* 0x0000000000080947 */ /* 0x002fea0003800000 */
[----:B------:R-:W1:Y:S02]  /*2940*/  SYNCS.PHASECHK.TRANS64.TRYWAIT P0, [R16+URZ], R12 ;  /* 0x0000000c100075a7 */ /* 0x000e6400080011ff */
[----:B-1----:R-:W-:Y:S05]  /*2950*/  @!P0 BRA `(.L_x_43) ;  /* 0x0000008c00bc8947 */ /* 0x002fea0003800000 */
.L_x_42:
[----:B------:R-:W-:Y:S01]  /*2960*/  PRMT R5, R17, 0x654, R16 ;  /* 0x0000065411057816 */ /* 0x000fe20000000010 */
[----:B-1----:R-:W-:Y:S01]  /*2970*/  IMAD.SHL.U32 R13, R15, 0x20, RZ ;  /* 0x000000200f0d7824 */ /* 0x002fe200078e00ff */
[----:B------:R-:W-:Y:S01]  /*2980*/  PRMT R4, R17, 0x654, R4 ;  /* 0x0000065411047816 */ /* 0x000fe20000000004 */
[----:B------:R-:W-:Y:S01]  /*2990*/  IMAD.MOV.U32 R12, RZ, RZ, 0xffff ;  /* 0x0000ffffff0c7424 */ /* 0x000fe200078e00ff */
[----:B------:R1:W-:Y:S01]  /*29a0*/  SYNCS.ARRIVE.TRANS64.RED RZ, [R5+URZ], R14 ;  /* 0x0000000e05ff79a7 */ /* 0x0003e200080004ff */
[----:B------:R-:W-:Y:S01]  /*29b0*/  IMAD.MOV.U32 R9, RZ, RZ, 0x1 ;  /* 0x00000001ff097424 */ /* 0x000fe200078e00ff */
[----:B------:R2:W-:Y:S01]  /*29c0*/  STS [R10+0xf8], R13 ;  /* 0x0000f80d0a007388 */ /* 0x0005e20000000800 */
[----:B------:R-:W-:Y:S01]  /*29d0*/  VIADD R16, R15, 0x10 ;  /* 0x000000100f107836 */ /* 0x000fe20000000000 */
[----:B------:R-:W-:Y:S02]  /*29e0*/  SHF.L.U32 R12, R12, R15, RZ ;  /* 0x0000000f0c0c7219 */ /* 0x000fe400000006ff */
[----:B------:R2:W-:Y:S02]  /*29f0*/  STAS [R4.64], R15 ;  /* 0x0000000f04007dbd */ /* 0x0005e4000c0008ff */
[----:B------:R-:W-:-:S04]  /*2a00*/  SHF.L.U32 R19, R9, R16, RZ ;  /* 0x0000001009137219 */ /* 0x000fc800000006ff */
[----:B------:R-:W-:Y:S02]  /*2a10*/  LOP3.LUT R12, R19, R12, RZ, 0xfc, !PT ;  /* 0x0000000c130c7212 */ /* 0x000fe400078efcff */
[----:B-1----:R-:W-:-:S04]  /*2a20*/  MOV R14, 0x50 ;  /* 0x00000050000e7802 */ /* 0x002fc80000000f00 */
[----:B------:R-:W-:-:S05]  /*2a30*/  LEA R19, R11, R14, 0x18 ;  /* 0x0000000e0b137211 */ /* 0x000fca00078ec0ff */
[----:B------:R2:W-:Y:S04]  /*2a40*/  ATOMS.OR RZ, [R19], R12 ;  /* 0x0000000c13ff738c */ /* 0x0005e80003000000 */
[----:B------:R2:W-:Y:S02]  /*2a50*/  ATOMS.XOR RZ, [R18], R9 ;  /* 0x0000000912ff738c */ /* 0x0005e40003800000 */
.L_x_39:
[----:B------:R-:W-:Y:S05]  /*2a60*/  BSYNC B0 ;  /* 0x0000000000007941 */ /* 0x000fea0003800000 */
.L_x_38:
[----:B------:R-:W-:Y:S05]  /*2a70*/  @P1 BRA `(.L_x_44) ;  /* 0x0000000000881947 */ /* 0x000fea0003800000 */
[----:B------:R-:W-:Y:S05]  /*2a80*/  WARPSYNC.ALL ;  /* 0x0000000000007948 */ /* 0x000fea0003800000 */
[----:B------:R-:W-:Y:S01]  /*2a90*/  NOP ;  /* 0x0000000000007918 */ /* 0x000fe20000000000 */
[----:B------:R-:W-:-:S13]  /*2aa0*/  ELECT P0, URZ, PT ;  /* 0x0000000000ff782f */ /* 0x000fda0003800000 */
[----:B------:R-:W-:Y:S05]  /*2ab0*/  @!P0 BRA `(.L_x_44) ;  /* 0x0000000000788947 */ /* 0x000fea0003800000 */
[----:B--2---:R-:W-:Y:S02]  /*2ac0*/  MOV R4, 0x60 ;  /* 0x0000006000047802 */ /* 0x004fe40000000f00 */
[----:B------:R-:W-:Y:S02]  /*2ad0*/  MOV R12, 0x58 ;  /* 0x00000058000c7802 */ /* 0x000fe40000000f00 */
        /* <DEDUP_REMOVED lines=8> */
.L_x_45:
[----:B------:R-:W2:Y:S01]  /*2b60*/  LDS R14, [R10+0xf8] ;  /* 0x0000f8000a0e7984 */ /* 0x000ea20000000800 */
[----:B-1----:R-:W-:Y:S01]  /*2b70*/  IMAD.MOV.U32 R5, RZ, RZ, 0xffff ;  /* 0x0000ffffff057424 */ /* 0x002fe200078e00ff */
[----:B------:R-:W-:Y:S01]  /*2b80*/  PRMT R12, R17, 0x654, R12 ;  /* 0x00000654110c7816 */ /* 0x000fe2000000000c */
[----:B------:R-:W-:Y:S02]  /*2b90*/  IMAD.MOV.U32 R4, RZ, RZ, 0x1 ;  /* 0x00000001ff047424 */ /* 0x000fe400078e00ff */
[C---:B--2---:R-:W-:Y:S01]  /*2ba0*/  IMAD.SHL.U32 R15, R14.reuse, 0x20, RZ ;  /* 0x000000200e0f7824 */ /* 0x044fe200078e00ff */
[----:B------:R-:W-:Y:S01]  /*2bb0*/  SHF.L.U32 R5, R5, R14, RZ ;  /* 0x0000000e05057219 */ /* 0x000fe200000006ff */
[----:B------:R-:W-:-:S03]  /*2bc0*/  VIADD R13, R14, 0x10 ;  /* 0x000000100e0d7836 */ /* 0x000fc60000000000 */
[----:B------:R1:W-:Y:S01]  /*2bd0*/  STS [R10+0xf8], R15 ;  /* 0x0000f80f0a007388 */ /* 0x0003e20000000800 */
[----:B------:R-:W-:Y:S02]  /*2be0*/  MOV R14, 0x50 ;  /* 0x00000050000e7802 */ /* 0x000fe40000000f00 */
[----:B------:R-:W-:Y:S02]  /*2bf0*/  SHF.L.U32 R16, R4, R13, RZ ;  /* 0x0000000d04107219 */ /* 0x000fe400000006ff */
[----:B------:R-:W-:Y:S02]  /*2c00*/  LEA R14, R11, R14, 0x18 ;  /* 0x0000000e0b0e7211 */ /* 0x000fe400078ec0ff */
[----:B------:R-:W-:-:S05]  /*2c10*/  LOP3.LUT R5, R16, R5, RZ, 0xfc, !PT ;  /* 0x0000000510057212 */ /* 0x000fca00078efcff */
[----:B------:R1:W-:Y:S01]  /*2c20*/  ATOMS.OR RZ, [R14], R5 ;  /* 0x000000050eff738c */ /* 0x0003e20003000000 */
[----:B------:R1:W-:Y:S03]  /*2c30*/  SYNCS.ARRIVE.TRANS64.RED.A1T0 RZ, [R12+URZ], RZ ;  /* 0x000000ff0cff79a7 */ /* 0x0003e600081004ff */
[----:B------:R1:W-:Y:S01]  /*2c40*/  ATOMS.XOR RZ, [R9], R4 ;  /* 0x0000000409ff738c */ /* 0x0003e20003800000 */
[----:B------:R-:W-:Y:S05]  /*2c50*/  BRA `(.L_x_44) ;  /* 0x0000000000107947 */ /* 0x000fea0003800000 */
.L_x_37:
[----:B------:R-:W-:Y:S02]  /*2c60*/  MOV R5, 0xffffffff ;  /* 0xffffffff00057802 */ /* 0x000fe40000000f00 */
[----:B------:R-:W-:-:S03]  /*2c70*/  MOV R4, 0x2ca0 ;  /* 0x00002ca000047802 */ /* 0x000fc60000000f00 */
[----:B------:R1:W-:Y:S04]  /*2c80*/  STS [R10+0xf8], R5 ;  /* 0x0000f8050a007388 */ /* 0x0003e80000000800 */
[----:B-1----:R-:W-:Y:S05]  /*2c90*/  CALL.REL.NOINC `($__internal_1_$__cuda_sm10x_tcgen05_guardrail_trap_phase_invalid_during_alloc) ;  /* 0x0000009400407944 */ /* 0x002fea0003c00000 */
.L_x_44:
[----:B------:R-:W-:Y:S05]  /*2ca0*/  WARPSYNC.ALL ;  /* 0x0000000000007948 */ /* 0x000fea0003800000 */
[----:B------:R-:W-:Y:S01]  /*2cb0*/  NOP ;  /* 0x0000000000007918 */ /* 0x000fe20000000000 */
[----:B------:R-:W3:Y:S01]  /*2cc0*/  S2UR UR16, SR_CgaCtaId ;  /* 0x00000000001079c3 */ /* 0x000ee20000008800 */
[----:B------:R-:W-:-:S07]  /*2cd0*/  UMOV UR4, 0x400 ;  /* 0x0000040000047882 */ /* 0x000fce0000000000 */
[----:B------:R-:W-:Y:S01]  /*2ce0*/  BAR.SYNC.DEFER_BLOCKING 0x2, 0x120 ;  /* 0x0084800000007b1d */ /* 0x000fe20000010000 */
[----:B------:R-:W-:-:S13]  /*2cf0*/  R2UR UR6, R8 ;  /* 0x00000000080672ca */ /* 0x000fda00000e0000 */
[----:B------:R-:W-:Y:S02]  /*2d00*/  UISETP.NE.AND UP0, UPT, UR6, URZ, UPT ;  /* 0x000000ff0600728c */ /* 0x000fe4000bf05270 */
[----:B---3--:R-:W-:-:S04]  /*2d10*/  ULEA UR4, UR16, UR4, 0x18 ;  /* 0x0000000410047291 */ /* 0x008fc8000f8ec0ff */
[----:B------:R-:W-:-:S04]  /*2d20*/  UIADD3 UR5, UPT, UPT, UR4, 0x800, URZ ;  /* 0x0000080004057890 */ /* 0x000fc8000fffe0ff */
[----:B------:R-:W-:Y:S01]  /*2d30*/  USHF.R.U32.HI UR5, URZ, 0x4, UR5 ;  /* 0x00000004ff057899 */ /* 0x000fe20008011605 */
[----:B------:R-:W-:Y:S03]  /*2d40*/  LDS R26, [UR4+0xf8] ;  /* 0x0000f804ff1a7984 */ /* 0x000fe60008000800 */
[----:B------:R-:W-:-:S04]  /*2d50*/  ULOP3.LUT UR5, UR5, 0x3fc0, URZ, 0xc0, !UPT ;  /* 0x00003fc005057892 */ /* 0x000fc8000f8ec0ff */
[----:B------:R-:W-:-:S06]  /*2d60*/  ULOP3.LUT UR5, UR5, 0x10000, URZ, 0xfc, !UPT ;  /* 0x0001000005057892 */ /* 0x000fcc000f8efcff */
[----:B-12---:R-:W-:-:S06]  /*2d70*/  IMAD.U32 R4, RZ, RZ, UR5 ;  /* 0x00000005ff047e24 */ /* 0x006fcc000f8e00ff */
[----:B------:R-:W1:Y:S02]  /*2d80*/  SHFL.IDX PT, R4, R4, RZ, 0x1f ;  /* 0x00001fff04047589 */ /* 0x000e6400000e0000 */
[----:B-1----:R-:W-:Y:S01]  /*2d90*/  R2UR UR5, R4 ;  /* 0x00000000040572ca */ /* 0x002fe200000e0000 */
[----:B------:R-:W-:-:S14]  /*2da0*/  BRA.U UP0, `(.L_x_47) ;  /* 0x0000001900287547 */ /* 0x000fdc000b800000 */
[----:B------:R-:W1:Y:S02]  /*2db0*/  SYNCS.PHASECHK.TRANS64.TRYWAIT P0, [UR4], RZ ;  /* 0x000000ffff0075a7 */ /* 0x000e640008001104 */
[----:B-1----:R-:W-:Y:S05]  /*2dc0*/  @!P0 BRA `(.L_x_48) ;  /* 0x0000008800d08947 */ /* 0x002fea0003800000 */
.L_x_118:
[----:B------:R-:W2:Y:S01]  /*2dd0*/  SYNCS.PHASECHK.TRANS64.TRYWAIT P0, [UR4+0x10], RZ ;  /* 0x000010ffff0075a7 */ /* 0x000ea20008001104 */
[----:B------:R-:W3:Y:S01]  /*2de0*/  LDCU UR9, c[0x0][0x38c] ;  /* 0x00007180ff0977ac */ /* 0x000ee20008000800 */
[----:B------:R-:W-:Y:S02]  /*2df0*/  R2UR UR7, R7 ;  /* 0x00000000070772ca */ /* 0x000fe400000e0000 */
[----:B-1----:R-:W-:Y:S01]  /*2e00*/  CS2R R4, SRZ ;  /* 0x0000000000047805 */ /* 0x002fe2000001ff00 */
[----:B------:R-:W-:Y:S01]  /*2e10*/  IMAD.MOV.U32 R9, RZ, RZ, RZ ;  /* 0x000000ffff097224 */ /* 0x000fe200078e00ff */
[----:B------:R-:W-:Y:S02]  /*2e20*/  UIADD3 UR6, UPT, UPT, UR4, 0xc800, URZ ;  /* 0x0000c80004067890 */ /* 0x000fe4000fffe0ff */
[----:B------:R-:W-:Y:S02]  /*2e30*/  UIADD3 UR30, UPT, UPT, UR5, 0x2, URZ ;  /* 0x00000002051e7890 */ /* 0x000fe4000fffe0ff */
[----:B------:R-:W-:Y:S01]  /*2e40*/  USHF.R.U32.HI UR6, URZ, 0x4, UR6 ;  /* 0x00000004ff067899 */ /* 0x000fe20008011606 */
[----:B------:R-:W-:Y:S01]  /*2e50*/  R2UR UR10, R5 ;  /* 0x00000000050a72ca */ /* 0x000fe200000e0000 */
[----:B------:R-:W-:Y:S01]  /*2e60*/  UIADD3 UR28, UPT, UPT, UR5, 0x4, URZ ;  /* 0x00000004051c7890 */ /* 0x000fe2000fffe0ff */
[C---:B------:R-:W-:Y:S01]  /*2e70*/  R2UR UR11, R4.reuse ;  /* 0x00000000040b72ca */ /* 0x040fe200000e0000 */
[----:B------:R-:W-:Y:S01]  /*2e80*/  ULOP3.LUT UR6, UR6, 0x3fc0, URZ, 0xc0, !UPT ;  /* 0x00003fc006067892 */ /* 0x000fe2000f8ec0ff */
[----:B------:R-:W-:Y:S01]  /*2e90*/  R2UR UR17, R9 ;  /* 0x00000000091172ca */ /* 0x000fe200000e0000 */
[----:B------:R-:W-:Y:S01]  /*2ea0*/  ULOP3.LUT UR54, UR7, 0xffff, URZ, 0xc0, !UPT ;  /* 0x0000ffff07367892 */ /* 0x000fe2000f8ec0ff */
[C---:B------:R-:W-:Y:S01]  /*2eb0*/  R2UR UR58, R5.reuse ;  /* 0x00000000053a72ca */ /* 0x040fe200000e0000 */
[----:B------:R-:W-:Y:S01]  /*2ec0*/  ULOP3.LUT UR6, UR6, 0x10000, URZ, 0xfc, !UPT ;  /* 0x0001000006067892 */ /* 0x000fe2000f8efcff */
[C---:B------:R-:W-:Y:S01]  /*2ed0*/  R2UR UR68, R4.reuse ;  /* 0x00000000044472ca */ /* 0x040fe200000e0000 */
[----:B---3--:R-:W-:Y:S01]  /*2ee0*/  UIADD3 UR7, UPT, UPT, -UR9, URZ, URZ ;  /* 0x000000ff09077290 */ /* 0x008fe2000fffe1ff */
[C---:B------:R-:W-:Y:S01]  /*2ef0*/  R2UR UR67, R4.reuse ;  /* 0x00000000044372ca */ /* 0x040fe200000e0000 */
[----:B------:R-:W-:Y:S01]  /*2f00*/  UIADD3 UR57, UPT, UPT, UR9, -0x1, URZ ;  /* 0xffffffff09397890 */ /* 0x000fe2000fffe0ff */
[C---:B------:R-:W-:Y:S01]  /*2f10*/  R2UR UR66, R5.reuse ;  /* 0x00000000054272ca */ /* 0x040fe200000e0000 */
[----:B------:R-:W-:Y:S01]  /*2f20*/  USHF.R.S32.HI UR7, URZ, 0x1f, UR7 ;  /* 0x0000001fff077899 */ /* 0x000fe20008011407 */
[C---:B------:R-:W-:Y:S01]  /*2f30*/  R2UR UR65, R4.reuse ;  /* 0x00000000044172ca */ /* 0x040fe200000e0000 */
[----:B------:R-:W-:Y:S01]  /*2f40*/  UIADD3 UR26, UPT, UPT, UR5, 0x6, URZ ;  /* 0x00000006051a7890 */ /* 0x000fe2000fffe0ff */
[C---:B------:R-:W-:Y:S01]  /*2f50*/  R2UR UR64, R5.reuse ;  /* 0x00000000054072ca */ /* 0x040fe200000e0000 */
[----:B------:R-:W-:Y:S01]  /*2f60*/  ULEA.HI UR52, UR7, -UR9, URZ, 0x7 ;  /* 0x8000000907347291 */ /* 0x000fe2000f8f38ff */
[C---:B------:R-:W-:Y:S01]  /*2f70*/  R2UR UR63, R4.reuse ;  /* 0x00000000043f72ca */ /* 0x040fe200000e0000 */
[----:B------:R-:W-:Y:S01]  /*2f80*/  UIADD3 UR24, UPT, UPT, UR5, 0x400, URZ ;  /* 0x0000040005187890 */ /* 0x000fe2000fffe0ff */
[----:B------:R-:W-:Y:S01]  /*2f90*/  R2UR UR62, R5 ;  /* 0x00000000053e72ca */ /* 0x000fe200000e0000 */
[----:B------:R-:W-:Y:S01]  /*2fa0*/  UIADD3 UR44, UPT, UPT, UR5, 0x402, URZ ;  /* 0x00000402052c7890 */ /* 0x000fe2000fffe0ff */
[----:B------:R-:W-:Y:S01]  /*2fb0*/  R2UR UR59, R4 ;  /* 0x00000000043b72ca */ /* 0x000fe200000e0000 */
[----:B------:R-:W-:-:S02]  /*2fc0*/  UIADD3 UR42, UPT, UPT, UR5, 0x404, URZ ;  /* 0x00000404052a7890 */ /* 0x000fc4000fffe0ff */
[----:B------:R-:W-:Y:S02]  /*2fd0*/  UIADD3 UR40, UPT, UPT, UR5, 0x406, URZ ;  /* 0x0000040605287890 */ /* 0x000fe4000fffe0ff */
[----:B------:R-:W-:Y:S02]  /*2fe0*/  UIADD3 UR38, UPT, UPT, UR5, 0x800, URZ ;  /* 0x0000080005267890 */ /* 0x000fe4000fffe0ff */
[----:B------:R-:W-:Y:S02]  /*2ff0*/  UIADD3 UR34, UPT, UPT, UR5, 0x804, URZ ;  /* 0x0000080405227890 */ /* 0x000fe4000fffe0ff */
[----:B------:R-:W-:Y:S02]  /*3000*/  UIADD3 UR32, UPT, UPT, UR5, 0x806, URZ ;  /* 0x0000080605207890 */ /* 0x000fe4000fffe0ff */
[----:B------:R-:W-:Y:S01]  /*3010*/  UIADD3 UR36, UPT, UPT, UR5, 0x802, URZ ;  /* 0x0000080205247890 */ /* 0x000fe2000fffe0ff */
[----:B------:R-:W-:Y:S01]  /*3020*/  UMOV UR12, 0x0 ;  /* 0x00000000000c7882 */ /* 0x000fe20000000000 */
        /* <DEDUP_REMOVED lines=9> */
[----:B------:R-:W-:Y:S01]  /*30c0*/  UIADD3 UR56, UPT, UPT, UR4, 0x80, URZ ;  /* 0x0000008004387890 */ /* 0x000fe2000fffe0ff */
[----:B------:R-:W-:Y:S01]  /*30d0*/  UMOV UR69, 0x3 ;  /* 0x0000000300457882 */ /* 0x000fe20000000000 */
[----:B------:R-:W-:-:S02]  /*30e0*/  UIADD3 UR55, UPT, UPT, UR4, 0x48, URZ ;  /* 0x0000004804377890 */ /* 0x000fc4000fffe0ff */
[----:B------:R-:W-:Y:S02]  /*30f0*/  USHF.R.S32.HI UR53, URZ, 0x1f, UR57 ;  /* 0x0000001fff357899 */ /* 0x000fe40008011439 */
[----:B------:R-:W-:Y:S02]  /*3100*/  UIADD3 UR8, UPT, UPT, UR6, 0x2, URZ ;  /* 0x0000000206087890 */ /* 0x000fe4000fffe0ff */
[----:B------:R-:W-:Y:S02]  /*3110*/  UIADD3 UR48, UPT, UPT, UR6, 0x4, URZ ;  /* 0x0000000406307890 */ /* 0x000fe4000fffe0ff */
[----:B------:R-:W-:Y:S01]  /*3120*/  UIADD3 UR50, UPT, UPT, UR6, 0x6, URZ ;  /* 0x0000000606327890 */ /* 0x000fe2000fffe0ff */
[----:B------:R-:W-:Y:S01]  /*3130*/  UMOV UR46, UR5 ;  /* 0x00000005002e7c82 */ /* 0x000fe20008000000 */
[----:B------:R-:W-:Y:S01]  /*3140*/  UMOV UR47, 0x40004040 ;  /* 0x40004040002f7882 */ /* 0x000fe20000000000 */
[----:B------:R-:W-:Y:S01]  /*3150*/  UISETP.GT.AND UP0, UPT, UR9, URZ, UPT ;  /* 0x000000ff0900728c */ /* 0x000fe2000bf04270 */
[----:B------:R-:W-:Y:S01]  /*3160*/  UMOV UR31, 0x40004040 ;  /* 0x40004040001f7882 */ /* 0x000fe20000000000 */
[----:B------:R-:W-:Y:S01]  /*3170*/  UMOV UR29, 0x40004040 ;  /* 0x40004040001d7882 */ /* 0x000fe20000000000 */
[----:B------:R-:W-:Y:S01]  /*3180*/  UMOV UR27, 0x40004040 ;  /* 0x40004040001b7882 */ /* 0x000fe20000000000 */
[----:B------:R-:W-:Y:S01]  /*3190*/  UMOV UR25, 0x40004040 ;  /* 0x4000404000197882 */ /* 0x000fe20000000000 */
[----:B------:R-:W-:Y:S01]  /*31a0*/  UMOV UR7, 0x40004040 ;  /* 0x4000404000077882 */ /* 0x000fe20000000000 */
[----:B--2---:R-:W-:Y:S05]  /*31b0*/  @!P0 BRA `(.L_x_49) ;  /* 0x0000008400ec8947 */ /* 0x004fea0003800000 */
.L_x_120:
[----:B------:R-:W-:Y:S01]  /*31c0*/  UIADD3 UR22, UPT, UPT, UR6, 0x200, URZ ;  /* 0x0000020006167890 */ /* 0x000fe2000fffe0ff */
[----:B------:R2:W-:Y:S01]  /*31d0*/  UTCHMMA.2CTA gdesc[UR46], gdesc[UR6], tmem[UR10], tmem[UR12], idesc[UR13], !UPT ;  /* 0x00ff0c062e0075ea */ /* 0x0005e2000fa0000a */
[----:B------:R-:W-:Y:S01]  /*31e0*/  UIADD3 UR20, UPT, UPT, UR6, 0x202, URZ ;  /* 0x0000020206147890 */ /* 0x000fe2000fffe0ff */
[----:B------:R-:W-:Y:S01]  /*31f0*/  CS2R R24, SRZ ;  /* 0x0000000000187805 */ /* 0x000fe2000001ff00 */
[----:B------:R-:W-:Y:S02]  /*3200*/  UIADD3 UR18, UPT, UPT, UR6, 0x204, URZ ;  /* 0x0000020406127890 */ /* 0x000fe4000fffe0ff */
[----:B------:R-:W-:Y:S01]  /*3210*/  UIADD3 UR16, UPT, UPT, UR6, 0x206, URZ ;  /* 0x0000020606107890 */ /* 0x000fe2000fffe0ff */
[----:B------:R-:W-:Y:S01]  /*3220*/  UMOV UR9, 0x40004040 ;  /* 0x4000404000097882 */ /* 0x000fe20000000000 */
[----:B------:R-:W-:Y:S01]  /*3230*/  UIADD3 UR14, UPT, UPT, UR6, 0x400, URZ ;  /* 0x00000400060e7890 */ /* 0x000fe2000fffe0ff */
[----:B------:R3:W-:Y:S01]  /*3240*/  UTCHMMA.2CTA gdesc[UR30], gdesc[UR8], tmem[UR11], tmem[UR70], idesc[UR71], UPT ;  /* 0x00ff46081e0075ea */ /* 0x0007e2000ba0000b */
[----:B------:R-:W-:Y:S01]  /*3250*/  UMOV UR49, 0x40004040 ;  /* 0x4000404000317882 */ /* 0x000fe20000000000 */
[----:B------:R-:W-:Y:S01]  /*3260*/  UMOV UR51, 0x40004040 ;  /* 0x4000404000337882 */ /* 0x000fe20000000000 */
[----:B------:R4:W-:Y:S01]  /*3270*/  UTCHMMA.2CTA gdesc[UR28], gdesc[UR48], tmem[UR17], tmem[UR72], idesc[UR73], UPT ;  /* 0x00ff48301c0075ea */ /* 0x0009e2000ba00011 */
[----:B------:R-:W-:Y:S01]  /*3280*/  UMOV UR23, 0x40004040 ;  /* 0x4000404000177882 */ /* 0x000fe20000000000 */
[----:B------:R-:W-:Y:S01]  /*3290*/  UMOV UR45, 0x40004040 ;  /* 0x40004040002d7882 */ /* 0x000fe20000000000 */
[----:B------:R5:W-:Y:S01]  /*32a0*/  UTCHMMA.2CTA gdesc[UR26], gdesc[UR50], tmem[UR58], tmem[UR74], idesc[UR75], UPT ;  /* 0x00ff4a321a0075ea */ /* 0x000be2000ba0003a */
        /* <DEDUP_REMOVED lines=9> */
[----:B--2---:R-:W-:-:S02]  /*3340*/  UIADD3 UR12, UPT, UPT, UR6, 0x402, URZ ;  /* 0x00000402060c7890 */ /* 0x004fc4000fffe0ff */
[----:B------:R-:W-:Y:S01]  /*3350*/  UIADD3 UR10, UPT, UPT, UR6, 0x404, URZ ;  /* 0x00000404060a7890 */ /* 0x000fe2000fffe0ff */
[----:B------:R-:W-:Y:S01]  /*3360*/  UMOV UR13, 0x40004040 ;  /* 0x40004040000d7882 */ /* 0x000fe20000000000 */
[----:B------:R-:W-:Y:S02]  /*3370*/  ULEA.HI UR5, UR53, UR57, URZ, 0x7 ;  /* 0x0000003935057291 */ /* 0x000fe4000f8f38ff */
[----:B---3--:R-:W-:Y:S01]  /*3380*/  UIADD3 UR8, UPT, UPT, UR6, 0x406, URZ ;  /* 0x0000040606087890 */ /* 0x008fe2000fffe0ff */
[----:B------:R-:W-:Y:S01]  /*3390*/  UMOV UR70, 0x0 ;  /* 0x0000000000467882 */ /* 0x000fe20000000000 */
[----:B------:R-:W-:Y:S01]  /*33a0*/  UMOV UR71, 0x10200490 ;  /* 0x1020049000477882 */ /* 0x000fe20000000000 */
[----:B----4-:R-:W-:Y:S01]  /*33b0*/  UMOV UR72, 0x0 ;  /* 0x0000000000487882 */ /* 0x010fe20000000000 */
[----:B------:R-:W-:Y:S01]  /*33c0*/  UMOV UR73, 0x10200490 ;  /* 0x1020049000497882 */ /* 0x000fe20000000000 */
[----:B------:R2:W-:Y:S01]  /*33d0*/  UTCHMMA.2CTA gdesc[UR24], gdesc[UR22], tmem[UR68], tmem[UR70], idesc[UR71], UPT ;  /* 0x00ff4616180075ea */ /* 0x0005e2000ba00044 */
[----:B------:R-:W-:Y:S01]  /*33e0*/  UMOV UR17, 0x40004040 ;  /* 0x4000404000117882 */ /* 0x000fe20000000000 */
[----:B------:R3:W-:Y:S01]  /*33f0*/  UTCHMMA.2CTA gdesc[UR44], gdesc[UR20], tmem[UR67], tmem[UR72], idesc[UR73], UPT ;  /* 0x00ff48142c0075ea */ /* 0x0007e2000ba00043 */
[----:B-----5:R-:W-:Y:S01]  /*3400*/  UMOV UR74, 0x0 ;  /* 0x00000000004a7882 */ /* 0x020fe20000000000 */
[----:B------:R-:W-:Y:S01]  /*3410*/  UMOV UR75, 0x10200490 ;  /* 0x10200490004b7882 */ /* 0x000fe20000000000 */
[----:B------:R3:W-:Y:S01]  /*3420*/  UTCHMMA.2CTA gdesc[UR42], gdesc[UR18], tmem[UR66], tmem[UR70], idesc[UR71], UPT ;  /* 0x00ff46122a0075ea */ /* 0x0007e2000ba00042 */
[----:B------:R-:W-:Y:S01]  /*3430*/  UMOV UR48, 0x0 ;  /* 0x0000000000307882 */ /* 0x000fe20000000000 */
[----:B------:R-:W-:Y:S01]  /*3440*/  UMOV UR49, 0x10200490 ;  /* 0x1020049000317882 */ /* 0x000fe20000000000 */
[----:B------:R3:W-:Y:S01]  /*3450*/  UTCHMMA.2CTA gdesc[UR40], gdesc[UR16], tmem[UR65], tmem[UR74], idesc[UR75], UPT ;  /* 0x00ff4a10280075ea */ /* 0x0007e2000ba00041 */
[----:B------:R-:W-:Y:S01]  /*3460*/  UMOV UR11, 0x40004040 ;  /* 0x40004040000b7882 */ /* 0x000fe20000000000 */
[----:B------:R3:W-:Y:S01]  /*3470*/  UTCHMMA.2CTA gdesc[UR38], gdesc[UR14], tmem[UR64], tmem[UR48], idesc[UR49], UPT ;  /* 0x00ff300e260075ea */ /* 0x0007e2000ba00040 */
[----:B------:R3:W-:Y:S01]  /*3480*/  UTCHMMA.2CTA gdesc[UR36], gdesc[UR12], tmem[UR63], tmem[UR72], idesc[UR73], UPT ;  /* 0x00ff480c240075ea */ /* 0x0007e2000ba0003f */
[----:B------:R3:W-:Y:S01]  /*3490*/  UTCHMMA.2CTA gdesc[UR34], gdesc[UR10], tmem[UR62], tmem[UR70], idesc[UR71], UPT ;  /* 0x00ff460a220075ea */ /* 0x0007e2000ba0003e */
[----:B------:R3:W-:Y:S01]  /*34a0*/  UTCHMMA.2CTA gdesc[UR32], gdesc[UR8], tmem[UR59], tmem[UR76], idesc[UR77], UPT ;  /* 0x00ff4c08200075ea */ /* 0x0007e2000ba0003b */
[----:B------:R3:W-:Y:S01]  /*34b0*/  UTCBAR.2CTA.MULTICAST [UR56], URZ, UR69 ;  /* 0x000000ff380073e9 */ /* 0x0007e20008200845 */
[----:B------:R3:W-:Y:S01]  /*34c0*/  UTCBAR.2CTA.MULTICAST [UR55], URZ, UR54 ;  /* 0x000000ff370073e9 */ /* 0x0007e20008200836 */
[----:B------:R-:W-:Y:S01]  /*34d0*/  UMOV UR6, 0x1 ;  /* 0x0000000100067882 */ /* 0x000fe20000000000 */
[----:B--2---:R-:W-:-:S04]  /*34e0*/  USHF.R.S32.HI UR22, URZ, 0x7, UR52 ;  /* 0x00000007ff167899 */ /* 0x004fc80008011434 */
[----:B------:R-:W-:Y:S02]  /*34f0*/  ULOP3.LUT UR22, URZ, UR22, URZ, 0x33, !UPT ;  /* 0x00000016ff167292 */ /* 0x000fe4000f8e33ff */
[----:B------:R-:W-:-:S03]  /*3500*/  @UP0 USHF.R.S32.HI UR22, URZ, 0x7, UR5 ;  /* 0x00000007ff160899 */ /* 0x000fc60008011405 */
[----:B------:R-:W-:Y:S01]  /*3510*/  UMOV UR5, URZ ;  /* 0x000000ff00057c82 */ /* 0x000fe20008000000 */
[----:B------:R-:W-:-:S09]  /*3520*/  UISETP.GE.AND UP0, UPT, UR22, 0x1, UPT ;  /* 0x000000011600788c */ /* 0x000fd2000bf06270 */
[----:B------:R-:W-:Y:S05]  /*3530*/  BRA.U !UP0, `(.L_x_50) ;  /* 0x0000000908c07547 */ /* 0x000fea000b800000 */
[----:B------:R-:W-:Y:S02]  /*3540*/  R2UR UR7, R7 ;  /* 0x00000000070772ca */ /* 0x000fe400000e0000 */
[----:B------:R-:W-:Y:S01]  /*3550*/  CS2R R24, SRZ ;  /* 0x0000000000187805 */ /* 0x000fe2000001ff00 */
[----:B------:R-:W-:Y:S01]  /*3560*/  IMAD.MOV.U32 R18, RZ, RZ, RZ ;  /* 0x000000ffff127224 */ /* 0x000fe200078e00ff */
[----:B------:R-:W-:Y:S02]  /*3570*/  CS2R R16, SRZ ;  /* 0x0000000000107805 */ /* 0x000fe4000001ff00 */
[----:B------:R-:W-:Y:S02]  /*3580*/  CS2R R14, SRZ ;  /* 0x00000000000e7805 */ /* 0x000fe4000001ff00 */
[----:B------:R-:W-:Y:S02]  /*3590*/  CS2R R12, SRZ ;  /* 0x00000000000c7805 */ /* 0x000fe4000001ff00 */
[----:B------:R-:W-:Y:S01]  /*35a0*/  CS2R R10, SRZ ;  /* 0x00000000000a7805 */ /* 0x000fe2000001ff00 */
[----:B------:R-:W-:Y:S01]  /*35b0*/  IMAD.MOV.U32 R9, RZ, RZ, RZ ;  /* 0x000000ffff097224 */ /* 0x000fe200078e00ff */
[----:B-1----:R-:W-:Y:S01]  /*35c0*/  CS2R R4, SRZ ;  /* 0x0000000000047805 */ /* 0x002fe2000001ff00 */
[----:B------:R-:W-:Y:S01]  /*35d0*/  UIADD3 UR22, UPT, UPT, -UR22, URZ, URZ ;  /* 0x000000ff16167290 */ /* 0x000fe2000fffe1ff */
[----:B------:R-:W-:Y:S01]  /*35e0*/  UMOV UR6, 0x1 ;  /* 0x0000000100067882 */ /* 0x000fe20000000000 */
[----:B------:R-:W-:Y:S01]  /*35f0*/  UMOV UR5, URZ ;  /* 0x000000ff00057c82 */ /* 0x000fe20008000000 */
[----:B---3--:R-:W-:Y:S01]  /*3600*/  UMOV UR76, 0x0 ;  /* 0x00000000004c7882 */ /* 0x008fe20000000000 */
[----:B------:R-:W-:Y:S01]  /*3610*/  UMOV UR77, 0x10210490 ;  /* 0x10210490004d7882 */ /* 0x000fe20000000000 */
[----:B------:R-:W-:Y:S01]  /*3620*/  ULOP3.LUT UR48, UR7, 0xffff, URZ, 0xc0, !UPT ;  /* 0x0000ffff07307892 */ /* 0x000fe2000f8ec0ff */
        /* <DEDUP_REMOVED lines=20> */
[----:B------:R-:W-:Y:S01]  /*3770*/  ULOP3.LUT UR23, UR7, 0xffff, URZ, 0xc0, !UPT ;  /* 0x0000ffff07177892 */ /* 0x000fe2000f8ec0ff */
[----:B------:R-:W-:Y:S01]  /*3780*/  UMOV UR52, 0x0 ;  /* 0x0000000000347882 */ /* 0x000fe20000000000 */
[----:B------:R-:W-:Y:S01]  /*3790*/  UMOV UR53, 0x10200490 ;  /* 0x1020049000357882 */ /* 0x000fe20000000000 */
[----:B------:R-:W-:Y:S01]  /*37a0*/  UMOV UR50, 0x0 ;  /* 0x0000000000327882 */ /* 0x000fe20000000000 */
[----:B------:R-:W-:-:S08]  /*37b0*/  UMOV UR51, 0x10200490 ;  /* 0x1020049000337882 */ /* 0x000fd00000000000 */
.L_x_55:
[----:B------:R-:W-:Y:S01]  /*37c0*/  ULEA UR16, UR6, UR4, 0x3 ;  /* 0x0000000406107291 */ /* 0x000fe2000f8e18ff */
[----:B------:R-:W-:Y:S01]  /*37d0*/  SHF.L.U32 R21, R24, 0x1f, RZ ;  /* 0x0000001f18157819 */ /* 0x000fe200000006ff */
[----:B------:R-:W-:Y:S01]  /*37e0*/  UISETP.NE.U32.AND UP0, UPT, UR5, URZ, UPT ;  /* 0x000000ff0500728c */ /* 0x000fe2000bf05070 */
[----:B------:R-:W-:Y:S06]  /*37f0*/  SHF.L.U32 R22, R25, 0x1f, RZ ;  /* 0x0000001f19167819 */ /* 0x000fec00000006ff */
[----:B------:R-:W1:Y:S02]  /*3800*/  SYNCS.PHASECHK.TRANS64.TRYWAIT P0, [UR16+0x10], R21 ;  /* 0x00001015ff0075a7 */ /* 0x000e640008001110 */
[----:B-12---:R-:W-:Y:S05]  /*3810*/  @!P0 BRA `(.L_x_51) ;  /* 0x00000080006c8947 */ /* 0x006fea0003800000 */
.L_x_122:
[----:B------:R-:W2:Y:S01]  /*3820*/  SYNCS.PHASECHK.TRANS64.TRYWAIT P0, [UR4+0x88], R22 ;  /* 0x00008816ff0075a7 */ /* 0x000ea20008001104 */
[----:B------:R-:W-:Y:S01]  /*3830*/  UIMAD UR5, UR6, 0x6000, UR4 ;  /* 0x00006000060578a4 */ /* 0x000fe2000f8e0204 */
[----:B------:R-:W-:Y:S01]  /*3840*/  HFMA2 R20, -RZ, RZ, 0, 3.814697265625e-06 ;  /* 0x00000040ff147431 */ /* 0x000fe200000001ff */
[----:B-1----:R-:W-:Y:S02]  /*3850*/  MOV R19, 0x100 ;  /* 0x0000010000137802 */ /* 0x002fe40000000f00 */
[----:B------:R-:W-:Y:S04]  /*3860*/  UIADD3 UR5, UPT, UPT, UR5, 0xc800, URZ ;  /* 0x0000c80005057890 */ /* 0x000fe8000fffe0ff */
[----:B------:R-:W-:Y:S04]  /*3870*/  USHF.R.U32.HI UR5, URZ, 0x4, UR5 ;  /* 0x00000004ff057899 */ /* 0x000fe80008011605 */
[----:B------:R-:W-:Y:S01]  /*3880*/  ULOP3.LUT UR5, UR5, 0x3fc0, URZ, 0xc0, !UPT ;  /* 0x00003fc005057892 */ /* 0x000fe2000f8ec0ff */
[----:B--2---:R-:W-:Y:S11]  /*3890*/  @!P0 BRA `(.L_x_52) ;  /* 0x0000008000688947 */ /* 0x004ff60003800000 */
.L_x_124:
[----:B------:R-:W-:Y:S01]  /*38a0*/  R2UR UR13, R20 ;  /* 0x00000000140d72ca */ /* 0x000fe200000e0000 */
[----:B------:R-:W-:Y:S01]  /*38b0*/  UIADD3 UR8, UPT, UPT, UR5, 0x80, URZ ;  /* 0x0000008005087890 */ /* 0x000fe2000fffe0ff */
[----:B------:R-:W-:Y:S01]  /*38c0*/  R2UR UR14, R19 ;  /* 0x00000000130e72ca */ /* 0x000fe200000e0000 */
[----:B------:R-:W-:Y:S01]  /*38d0*/  IMAD.MOV.U32 R20, RZ, RZ, 0x48 ;  /* 0x00000048ff147424 */ /* 0x000fe200078e00ff */
[----:B------:R-:W-:Y:S01]  /*38e0*/  UMOV UR18, 0x0 ;  /* 0x0000000000127882 */ /* 0x000fe20000000000 */
[----:B------:R-:W-:Y:S01]  /*38f0*/  IMAD.MOV.U32 R19, RZ, RZ, 0x100 ;  /* 0x00000100ff137424 */ /* 0x000fe200078e00ff */
[----:B------:R-:W-:Y:S01]  /*3900*/  UMOV UR19, 0x10210490 ;  /* 0x1021049000137882 */ /* 0x000fe20000000000 */
[----:B------:R-:W-:Y:S01]  /*3910*/  UMOV UR10, UR5 ;  /* 0x00000005000a7c82 */ /* 0x000fe20008000000 */
[----:B------:R-:W-:Y:S01]  /*3920*/  R2UR UR12, R20 ;  /* 0x00000000140c72ca */ /* 0x000fe200000e0000 */
[----:B------:R-:W-:Y:S01]  /*3930*/  UMOV UR11, 0x40004040 ;  /* 0x40004040000b7882 */ /* 0x000fe20000000000 */
[C---:B------:R-:W-:Y:S01]  /*3940*/  R2UR UR15, R19.reuse ;  /* 0x00000000130f72ca */ /* 0x040fe200000e0000 */
[----:B------:R-:W-:Y:S01]  /*3950*/  UMOV UR9, 0x40004040 ;  /* 0x4000404000097882 */ /* 0x000fe20000000000 */
[----:B------:R-:W-:Y:S03]  /*3960*/  IMAD.MOV.U32 R20, RZ, RZ, 0x50 ;  /* 0x00000050ff147424 */ /* 0x000fe600078e00ff */
[----:B------:R2:W-:Y:S02]  /*3970*/  UTCHMMA.2CTA tmem[UR13], gdesc[UR10], tmem[UR14], tmem[UR18], idesc[UR19], UP0 ;  /* 0x00ff120a0d0079ea */ /* 0x0005e4000820000e */
[----:B------:R-:W-:Y:S01]  /*3980*/  R2UR UR7, R20 ;  /* 0x00000000140772ca */ /* 0x000fe200000e0000 */
[----:B------:R-:W-:Y:S05]  /*3990*/  IMAD.MOV.U32 R20, RZ, RZ, 0x58 ;  /* 0x00000058ff147424 */ /* 0x000fea00078e00ff */
[----:B------:R3:W-:Y:S01]  /*39a0*/  UTCHMMA.2CTA tmem[UR12], gdesc[UR8], tmem[UR15], tmem[UR18], idesc[UR19], UPT ;  /* 0x00ff12080c0079ea */ /* 0x0007e2000ba0000f */
[C---:B--2---:R-:W-:Y:S01]  /*39b0*/  R2UR UR14, R19.reuse ;  /* 0x00000000130e72ca */ /* 0x044fe200000e0000 */
[----:B------:R-:W-:Y:S01]  /*39c0*/  UIADD3 UR10, UPT, UPT, UR5, 0x100, URZ ;  /* 0x00000100050a7890 */ /* 0x000fe2000fffe0ff */
[----:B------:R-:W-:Y:S01]  /*39d0*/  R2UR UR13, R20 ;  /* 0x00000000140d72ca */ /* 0x000fe200000e0000 */
[----:B------:R-:W-:Y:S01]  /*39e0*/  IMAD.MOV.U32 R20, RZ, RZ, 0x60 ;  /* 0x00000060ff147424 */ /* 0x000fe200078e00ff */
[----:B---3--:R-:W-:Y:S04]  /*39f0*/  UIADD3 UR8, UPT, UPT, UR5, 0x180, URZ ;  /* 0x0000018005087890 */ /* 0x008fe8000fffe0ff */
[----:B------:R-:W-:Y:S01]  /*3a00*/  R2UR UR12, R20 ;  /* 0x00000000140c72ca */ /* 0x000fe200000e0000 */
[----:B------:R-:W-:Y:S04]  /*3a10*/  IMAD.MOV.U32 R20, RZ, RZ, 0x68 ;  /* 0x00000068ff147424 */ /* 0x000fe800078e00ff */
[----:B------:R2:W-:Y:S02]  /*3a20*/  UTCHMMA.2CTA tmem[UR7], gdesc[UR10], tmem[UR14], tmem[UR18], idesc[UR19], UPT ;  /* 0x00ff120a070079ea */ /* 0x0005e4000ba0000e */
[----:B------:R3:W-:Y:S01]  /*3a30*/  UTCHMMA.2CTA tmem[UR13], gdesc[UR8], tmem[UR15], tmem[UR18], idesc[UR19], UPT ;  /* 0x00ff12080d0079ea */ /* 0x0007e2000ba0000f */
[----:B--2---:R-:W-:Y:S01]  /*3a40*/  R2UR UR7, R20 ;  /* 0x00000000140772ca */ /* 0x004fe200000e0000 */
[----:B------:R-:W-:Y:S01]  /*3a50*/  UIADD3 UR10, UPT, UPT, UR5, 0x200, URZ ;  /* 0x00000200050a7890 */ /* 0x000fe2000fffe0ff */
[----:B------:R-:W-:Y:S01]  /*3a60*/  IMAD.MOV.U32 R20, RZ, RZ, 0x70 ;  /* 0x00000070ff147424 */ /* 0x000fe200078e00ff */
[----:B---3--:R-:W-:Y:S01]  /*3a70*/  R2UR UR13, R19 ;  /* 0x00000000130d72ca */ /* 0x008fe200000e0000 */
[----:B------:R-:W-:Y:S06]  /*3a80*/  UIADD3 UR8, UPT, UPT, UR5, 0x280, URZ ;  /* 0x0000028005087890 */ /* 0x000fec000fffe0ff */
[----:B------:R2:W-:Y:S06]  /*3a90*/  UTCHMMA.2CTA tmem[UR12], gdesc[UR10], tmem[UR14], tmem[UR18], idesc[UR19], UPT ;  /* 0x00ff120a0c0079ea */ /* 0x0005ec000ba0000e */
[----:B------:R2:W-:Y:S01]  /*3aa0*/  UTCHMMA.2CTA tmem[UR7], gdesc[UR8], tmem[UR13], tmem[UR18], idesc[UR19], UPT ;  /* 0x00ff1208070079ea */ /* 0x0005e2000ba0000d */
[----:B------:R-:W3:Y:S02]  /*3ab0*/  SYNCS.PHASECHK.TRANS64.TRYWAIT P0, [UR4+0x90], R22 ;  /* 0x00009016ff0075a7 */ /* 0x000ee40008001104 */
[----:B--23--:R-:W-:Y:S05]  /*3ac0*/  @!P0 BRA `(.L_x_53) ;  /* 0x0000007c00f88947 */ /* 0x00cfea0003800000 */
.L_x_126:
[----:B------:R-:W-:Y:S01]  /*3ad0*/  UIADD3 UR10, UPT, UPT, UR5, 0x300, URZ ;  /* 0x00000300050a7890 */ /* 0x000fe2000fffe0ff */
[----:B------:R-:W-:Y:S01]  /*3ae0*/  R2UR UR7, R20 ;  /* 0x00000000140772ca */ /* 0x000fe200000e0000 */
[----:B------:R-:W-:Y:S01]  /*3af0*/  UIADD3 UR6, UPT, UPT, UR6, 0x1, URZ ;  /* 0x0000000106067890 */ /* 0x000fe2000fffe0ff */
[----:B------:R-:W-:Y:S01]  /*3b00*/  R2UR UR14, R19 ;  /* 0x00000000130e72ca */ /* 0x000fe200000e0000 */
[----:B------:R-:W-:Y:S01]  /*3b10*/  UIADD3 UR8, UPT, UPT, UR5, 0x380, URZ ;  /* 0x0000038005087890 */ /* 0x000fe2000fffe0ff */
[----:B------:R-:W-:Y:S01]  /*3b20*/  IMAD.MOV.U32 R20, RZ, RZ, 0x78 ;  /* 0x00000078ff147424 */ /* 0x000fe200078e00ff */
[----:B------:R-:W-:Y:S01]  /*3b30*/  UMOV UR12, 0x0 ;  /* 0x00000000000c7882 */ /* 0x000fe20000000000 */
[----:B------:R-:W-:Y:S01]  /*3b40*/  UMOV UR13, 0x10210490 ;  /* 0x10210490000d7882 */ /* 0x000fe20000000000 */
[----:B------:R-:W-:Y:S01]  /*3b50*/  UMOV UR11, 0x40004040 ;  /* 0x40004040000b7882 */ /* 0x000fe20000000000 */
[----:B------:R-:W-:Y:S01]  /*3b60*/  IMAD.MOV.U32 R19, RZ, RZ, 0x100 ;  /* 0x00000100ff137424 */ /* 0x000fe200078e00ff */
[----:B------:R-:W-:Y:S01]  /*3b70*/  UISETP.NE.AND UP0, UPT, UR6, 0x7, UPT ;  /* 0x000000070600788c */ /* 0x000fe2000bf05270 */
[----:B------:R-:W-:Y:S03]  /*3b80*/  UMOV UR9, 0x40004040 ;  /* 0x4000404000097882 */ /* 0x000fe60000000000 */
[----:B------:R-:W-:Y:S02]  /*3b90*/  USEL UR5, URZ, 0x1, UP0 ;  /* 0x00000001ff057887 */ /* 0x000fe40008000000 */
[----:B------:R2:W-:Y:S01]  /*3ba0*/  UTCHMMA.2CTA tmem[UR7], gdesc[UR10], tmem[UR14], tmem[UR12], idesc[UR13], UPT ;  /* 0x00ff0c0a070079ea */ /* 0x0005e2000ba0000e */
[----:B------:R-:W-:Y:S03]  /*3bb0*/  USEL UR6, UR6, URZ, UP0 ;  /* 0x000000ff06067287 */ /* 0x000fe60008000000 */
[----:B------:R-:W-:Y:S01]  /*3bc0*/  LOP3.LUT R24, R24, UR5, RZ, 0x3c, !PT ;  /* 0x0000000518187c12 */ /* 0x000fe2000f8e3cff */
[----:B------:R-:W-:Y:S04]  /*3bd0*/  ULEA UR21, UR6, UR4, 0x3 ;  /* 0x0000000406157291 */ /* 0x000fe8000f8e18ff */
[----:B-1----:R-:W-:Y:S01]  /*3be0*/  IMAD.U32 R21, R24, -0x80000000, RZ ;  /* 0x8000000018157824 */ /* 0x002fe200078e00ff */
[----:B--2---:R-:W-:Y:S01]  /*3bf0*/  R2UR UR12, R20 ;  /* 0x00000000140c72ca */ /* 0x004fe200000e0000 */
[----:B------:R-:W-:Y:S01]  /*3c00*/  UIADD3 UR7, UPT, UPT, UR16, 0x48, URZ ;  /* 0x0000004810077890 */ /* 0x000fe2000fffe0ff */
[----:B------:R-:W-:Y:S11]  /*3c10*/  R2UR UR13, R19 ;  /* 0x00000000130d72ca */ /* 0x000ff600000e0000 */
[----:B------:R-:W-:Y:S02]  /*3c20*/  @!UPT UIADD3 URZ, UPT, UPT, URZ, URZ, URZ ;  /* 0x000000fffffff290 */ /* 0x000fe4000fffe0ff */
[----:B------:R1:W-:Y:S01]  /*3c30*/  UTCHMMA.2CTA tmem[UR12], gdesc[UR8], tmem[UR13], tmem[UR76], idesc[UR77], UPT ;  /* 0x00ff4c080c0079ea */ /* 0x0003e2000ba0000d */
[----:B------:R1:W-:Y:S01]  /*3c40*/  UTCBAR.2CTA.MULTICAST [UR7], URZ, UR48 ;  /* 0x000000ff070073e9 */ /* 0x0003e20008200830 */
[----:B------:R-:W2:Y:S02]  /*3c50*/  SYNCS.PHASECHK.TRANS64.TRYWAIT P0, [UR21+0x10], R21 ;  /* 0x00001015ff0075a7 */ /* 0x000ea40008001115 */
[----:B-12---:R-:W-:Y:S05]  /*3c60*/  @!P0 BRA `(.L_x_54) ;  /* 0x0000007c00ac8947 */ /* 0x006fea0003800000 */
.L_x_128:
[----:B------:R-:W-:Y:S01]  /*3c70*/  UIMAD UR5, UR6, 0x6000, UR4 ;  /* 0x00006000060578a4 */ /* 0x000fe2000f8e0204 */
[----:B------:R-:W-:Y:S01]  /*3c80*/  R2UR UR7, R18 ;  /* 0x00000000120772ca */ /* 0x000fe200000e0000 */
[----:B------:R-:W-:Y:S01]  /*3c90*/  UIADD3 UR6, UPT, UPT, UR6, 0x1, URZ ;  /* 0x0000000106067890 */ /* 0x000fe2000fffe0ff */
[----:B------:R-:W-:Y:S01]  /*3ca0*/  R2UR UR18, R17 ;  /* 0x00000000111272ca */ /* 0x000fe200000e0000 */
[----:B------:R-:W-:Y:S01]  /*3cb0*/  UIADD3 UR5, UPT, UPT, UR5, 0xc800, URZ ;  /* 0x0000c80005057890 */ /* 0x000fe2000fffe0ff */
[----:B------:R-:W-:Y:S01]  /*3cc0*/  R2UR UR20, R16 ;  /* 0x00000000101472ca */ /* 0x000fe200000e0000 */
[----:B------:R-:W-:Y:S01]  /*3cd0*/  UISETP.NE.AND UP0, UPT, UR6, 0x7, UPT ;  /* 0x000000070600788c */ /* 0x000fe2000bf05270 */
[----:B------:R-:W-:Y:S01]  /*3ce0*/  R2UR UR19, R15 ;  /* 0x000000000f1372ca */ /* 0x000fe200000e0000 */
[----:B------:R-:W-:Y:S01]  /*3cf0*/  USHF.R.U32.HI UR5, URZ, 0x4, UR5 ;  /* 0x00000004ff057899 */ /* 0x000fe20008011605 */
[----:B------:R-:W-:Y:S01]  /*3d00*/  LOP3.LUT R25, R25, 0x1, RZ, 0x3c, !PT ;  /* 0x0000000119197812 */ /* 0x000fe200078e3cff */
[----:B------:R-:W-:Y:S02]  /*3d10*/  UIADD3 UR22, UPT, UPT, UR22, 0x1, URZ ;  /* 0x0000000116167890 */ /* 0x000fe4000fffe0ff */
[----:B------:R-:W-:Y:S02]  /*3d20*/  ULOP3.LUT UR5, UR5, 0x3fc0, URZ, 0xc0, !UPT ;  /* 0x00003fc005057892 */ /* 0x000fe4000f8ec0ff */
[----:B------:R-:W-:Y:S02]  /*3d30*/  USEL UR6, UR6, URZ, UP0 ;  /* 0x000000ff06067287 */ /* 0x000fe40008000000 */
[----:B------:R-:W-:Y:S01]  /*3d40*/  ULOP3.LUT UR8, UR5, 0x10000, URZ, 0xfc, !UPT ;  /* 0x0001000005087892 */ /* 0x000fe2000f8efcff */
[----:B------:R-:W-:Y:S01]  /*3d50*/  UMOV UR9, 0x40004040 ;  /* 0x4000404000097882 */ /* 0x000fe20000000000 */
[----:B------:R-:W-:Y:S02]  /*3d60*/  UMOV UR13, 0x40004040 ;  /* 0x40004040000d7882 */ /* 0x000fe40000000000 */
[----:B------:R-:W-:Y:S01]  /*3d70*/  UIADD3 UR12, UPT, UPT, UR8, 0x2, URZ ;  /* 0x00000002080c7890 */ /* 0x000fe2000fffe0ff */
[----:B------:R-:W-:Y:S01]  /*3d80*/  R2UR UR5, R14 ;  /* 0x000000000e0572ca */ /* 0x000fe200000e0000 */
[----:B------:R-:W-:Y:S02]  /*3d90*/  UIADD3 UR10, UPT, UPT, UR8, 0x4, URZ ;  /* 0x00000004080a7890 */ /* 0x000fe4000fffe0ff */
[----:B------:R-:W-:Y:S01]  /*3da0*/  UIADD3 UR16, UPT, UPT, UR8, 0x6, URZ ;  /* 0x0000000608107890 */ /* 0x000fe2000fffe0ff */
[----:B------:R2:W-:Y:S01]  /*3db0*/  UTCHMMA.2CTA gdesc[UR46], gdesc[UR8], tmem[UR7], tmem[UR74], idesc[UR75], !UPT ;  /* 0x00ff4a082e0075ea */ /* 0x0005e2000fa00007 */
[----:B------:R-:W-:Y:S01]  /*3dc0*/  UIADD3 UR14, UPT, UPT, UR8, 0x200, URZ ;  /* 0x00000200080e7890 */ /* 0x000fe2000fffe0ff */
[----:B------:R-:W-:Y:S02]  /*3dd0*/  UMOV UR11, 0x40004040 ;  /* 0x40004040000b7882 */ /* 0x000fe40000000000 */
[----:B------:R3:W-:Y:S01]  /*3de0*/  UTCHMMA.2CTA gdesc[UR30], gdesc[UR12], tmem[UR18], tmem[UR72], idesc[UR73], UPT ;  /* 0x00ff480c1e0075ea */ /* 0x0007e2000ba00012 */
[----:B------:R-:W-:Y:S01]  /*3df0*/  UMOV UR17, 0x40004040 ;  /* 0x4000404000117882 */ /* 0x000fe20000000000 */
[----:B------:R4:W-:Y:S01]  /*3e00*/  UTCHMMA.2CTA gdesc[UR28], gdesc[UR10], tmem[UR20], tmem[UR70], idesc[UR71], UPT ;  /* 0x00ff460a1c0075ea */ /* 0x0009e2000ba00014 */
[----:B------:R-:W-:Y:S01]  /*3e10*/  UMOV UR15, 0x40004040 ;  /* 0x40004040000f7882 */ /* 0x000fe20000000000 */
[----:B------:R5:W-:Y:S02]  /*3e20*/  UTCHMMA.2CTA gdesc[UR26], gdesc[UR16], tmem[UR19], tmem[UR68], idesc[UR69], UPT ;  /* 0x00ff44101a0075ea */ /* 0x000be4000ba00013 */
[----:B------:R1:W-:Y:S01]  /*3e30*/  UTCHMMA.2CTA gdesc[UR24], gdesc[UR14], tmem[UR5], tmem[UR66], idesc[UR67], UPT ;  /* 0x00ff420e180075ea */ /* 0x0003e2000ba00005 */
[----:B--2---:R-:W-:Y:S02]  /*3e40*/  R2UR UR7, R12 ;  /* 0x000000000c0772ca */ /* 0x004fe400000e0000 */
[----:B------:R-:W-:Y:S01]  /*3e50*/  R2UR UR9, R11 ;  /* 0x000000000b0972ca */ /* 0x000fe200000e0000 */
[----:B---3--:R-:W-:Y:S01]  /*3e60*/  UIADD3 UR12, UPT, UPT, UR8, 0x202, URZ ;  /* 0x00000202080c7890 */ /* 0x008fe2000fffe0ff */
[----:B------:R-:W-:Y:S01]  /*3e70*/  R2UR UR18, R13 ;  /* 0x000000000d1272ca */ /* 0x000fe200000e0000 */
[----:B----4-:R-:W-:Y:S02]  /*3e80*/  UIADD3 UR10, UPT, UPT, UR8, 0x204, URZ ;  /* 0x00000204080a7890 */ /* 0x010fe4000fffe0ff */
[----:B-----5:R-:W-:Y:S02]  /*3e90*/  UIADD3 UR16, UPT, UPT, UR8, 0x206, URZ ;  /* 0x0000020608107890 */ /* 0x020fe4000fffe0ff */
[----:B-1----:R-:W-:Y:S01]  /*3ea0*/  UIADD3 UR14, UPT, UPT, UR8, 0x400, URZ ;  /* 0x00000400080e7890 */ /* 0x002fe2000fffe0ff */
[----:B------:R-:W-:Y:S07]  /*3eb0*/  R2UR UR5, R10 ;  /* 0x000000000a0572ca */ /* 0x000fee00000e0000 */
[----:B------:R1:W-:Y:S01]  /*3ec0*/  UTCHMMA.2CTA gdesc[UR44], gdesc[UR12], tmem[UR18], tmem[UR64], idesc[UR65], UPT ;  /* 0x00ff400c2c0075ea */ /* 0x0003e2000ba00012 */
[----:B------:R2:W-:Y:S01]  /*3ed0*/  UTCHMMA.2CTA gdesc[UR42], gdesc[UR10], tmem[UR7], tmem[UR62], idesc[UR63], UPT ;  /* 0x00ff3e0a2a0075ea */ /* 0x0005e2000ba00007 */
[----:B------:R3:W-:Y:S04]  /*3ee0*/  UTCHMMA.2CTA gdesc[UR40], gdesc[UR16], tmem[UR9], tmem[UR58], idesc[UR59], UPT ;  /* 0x00ff3a10280075ea */ /* 0x0007e8000ba00009 */
[----:B------:R4:W-:Y:S01]  /*3ef0*/  UTCHMMA.2CTA gdesc[UR38], gdesc[UR14], tmem[UR5], tmem[UR56], idesc[UR57], UPT ;  /* 0x00ff380e260075ea */ /* 0x0009e2000ba00005 */
[----:B-1----:R-:W-:Y:S01]  /*3f00*/  UIADD3 UR12, UPT, UPT, UR8, 0x402, URZ ;  /* 0x00000402080c7890 */ /* 0x002fe2000fffe0ff */
[----:B------:R-:W-:Y:S01]  /*3f10*/  R2UR UR18, R9 ;  /* 0x00000000091272ca */ /* 0x000fe200000e0000 */
[----:B--2---:R-:W-:Y:S01]  /*3f20*/  UIADD3 UR10, UPT, UPT, UR8, 0x404, URZ ;  /* 0x00000404080a7890 */ /* 0x004fe2000fffe0ff */
[----:B------:R-:W-:Y:S01]  /*3f30*/  R2UR UR7, R5 ;  /* 0x00000000050772ca */ /* 0x000fe200000e0000 */
[----:B------:R-:W-:Y:S01]  /*3f40*/  UIADD3 UR8, UPT, UPT, UR8, 0x406, URZ ;  /* 0x0000040608087890 */ /* 0x000fe2000fffe0ff */
[----:B---3--:R-:W-:Y:S01]  /*3f50*/  R2UR UR16, R4 ;  /* 0x00000000041072ca */ /* 0x008fe200000e0000 */
[----:B----4-:R-:W-:Y:S01]  /*3f60*/  UIADD3 UR5, UPT, UPT, UR4, 0x80, URZ ;  /* 0x0000008004057890 */ /* 0x010fe2000fffe0ff */
[----:B------:R-:W-:Y:S01]  /*3f70*/  UMOV UR9, 0x40004040 ;  /* 0x4000404000097882 */ /* 0x000fe20000000000 */
[----:B------:R-:W-:Y:S06]  /*3f80*/  UMOV UR14, 0x3 ;  /* 0x00000003000e7882 */ /* 0x000fec0000000000 */
[----:B------:R1:W-:Y:S02]  /*3f90*/  UTCHMMA.2CTA gdesc[UR36], gdesc[UR12], tmem[UR18], tmem[UR54], idesc[UR55], UPT ;  /* 0x00ff360c240075ea */ /* 0x0003e4000ba00012 */
[----:B------:R2:W-:Y:S02]  /*3fa0*/  UTCHMMA.2CTA gdesc[UR34], gdesc[UR10], tmem[UR7], tmem[UR52], idesc[UR53], UPT ;  /* 0x00ff340a220075ea */ /* 0x0005e4000ba00007 */
[----:B------:R-:W-:Y:S01]  /*3fb0*/  UTCHMMA.2CTA gdesc[UR32], gdesc[UR8], tmem[UR16], tmem[UR50], idesc[UR51], UPT ;  /* 0x00ff3208200075ea */ /* 0x000fe2000ba00010 */
[----:B------:R3:W-:Y:S01]  /*3fc0*/  UTCBAR.2CTA.MULTICAST [UR5], URZ, UR14 ;  /* 0x000000ff050073e9 */ /* 0x0007e2000820080e */
[----:B-1----:R-:W-:Y:S02]  /*3fd0*/  UIADD3 UR12, UPT, UPT, UR21, 0x48, URZ ;  /* 0x00000048150c7890 */ /* 0x002fe4000fffe0ff */
[----:B--2---:R-:W-:Y:S02]  /*3fe0*/  USEL UR7, URZ, 0x1, UP0 ;  /* 0x00000001ff077887 */ /* 0x004fe40008000000 */
[----:B------:R-:W-:Y:S01]  /*3ff0*/  UISETP.NE.AND UP0, UPT, UR22, URZ, UPT ;  /* 0x000000ff1600728c */ /* 0x000fe2000bf05270 */
[----:B---3--:R-:W-:Y:S03]  /*4000*/  UMOV UR5, 0x1 ;  /* 0x0000000100057882 */ /* 0x008fe60000000000 */
[----:B------:R-:W-:Y:S01]  /*4010*/  LOP3.LUT R24, R24, UR7, RZ, 0x3c, !PT ;  /* 0x0000000718187c12 */ /* 0x000fe2000f8e3cff */
[----:B------:R2:W-:Y:S04]  /*4020*/  UTCBAR.2CTA.MULTICAST [UR12], URZ, UR23 ;  /* 0x000000ff0c0073e9 */ /* 0x0005e80008200817 */
[----:B------:R-:W-:Y:S05]  /*4030*/  BRA.U UP0, `(.L_x_55) ;  /* 0xfffffff500e07547 */ /* 0x000fea000b83ffff */
.L_x_50:
[----:B------:R-:W-:Y:S01]  /*4040*/  R2UR UR7, R7 ;  /* 0x00000000070772ca */ /* 0x000fe200000e0000 */
[----:B---3--:R-:W-:Y:S01]  /*4050*/  UIADD3 UR8, UPT, UPT, UR4, 0x8, URZ ;  /* 0x0000000804087890 */ /* 0x008fe2000fffe0ff */
[----:B------:R-:W-:Y:S01]  /*4060*/  IMAD.U32 R24, R24, -0x80000000, RZ ;  /* 0x8000000018187824 */ /* 0x000fe200078e00ff */
[----:B------:R-:W-:Y:S01]  /*4070*/  ULEA UR17, UR6, UR4, 0x3 ;  /* 0x0000000406117291 */ /* 0x000fe2000f8e18ff */
[----:B------:R-:W-:-:S09]  /*4080*/  SHF.L.U32 R10, R25, 0x1f, RZ ;  /* 0x0000001f190a7819 */ /* 0x000fd200000006ff */
[----:B------:R-:W-:-:S09]  /*4090*/  ULOP3.LUT UR7, UR7, 0xffff, URZ, 0xc0, !UPT ;  /* 0x0000ffff07077892 */ /* 0x000fd2000f8ec0ff */
[----:B------:R3:W-:Y:S01]  /*40a0*/  UTCBAR.2CTA.MULTICAST [UR8], URZ, UR7 ;  /* 0x000000ff080073e9 */ /* 0x0007e20008200807 */
[----:B------:R-:W4:Y:S02]  /*40b0*/  SYNCS.PHASECHK.TRANS64.TRYWAIT P0, [UR17+0x10], R24 ;  /* 0x00001018ff0075a7 */ /* 0x000f240008001111 */
[----:B---34-:R-:W-:Y:S05]  /*40c0*/  @!P0 BRA `(.L_x_56) ;  /* 0x0000007800b08947 */ /* 0x018fea0003800000 */
.L_x_130:
[----:B------:R-:W3:Y:S01]  /*40d0*/  SYNCS.PHASECHK.TRANS64.TRYWAIT P0, [UR4+0x88], R10 ;  /* 0x0000880aff0075a7 */ /* 0x000ee20008001104 */
[----:B-1----:R-:W-:Y:S01]  /*40e0*/  IMAD.MOV.U32 R4, RZ, RZ, 0x100 ;  /* 0x00000100ff047424 */ /* 0x002fe200078e00ff */
[----:B------:R-:W-:Y:S01]  /*40f0*/  UIMAD UR6, UR6, 0x6000, UR4 ;  /* 0x00006000060678a4 */ /* 0x000fe2000f8e0204 */
[----:B------:R-:W-:Y:S01]  /*4100*/  IMAD.MOV.U32 R5, RZ, RZ, 0x48 ;  /* 0x00000048ff057424 */ /* 0x000fe200078e00ff */
[----:B------:R-:W-:Y:S01]  /*4110*/  UISETP.NE.U32.AND UP0, UPT, UR5, URZ, UPT ;  /* 0x000000ff0500728c */ /* 0x000fe2000bf05070 */
[----:B------:R-:W-:Y:S01]  /*4120*/  IMAD.MOV.U32 R9, RZ, RZ, 0x40 ;  /* 0x00000040ff097424 */ /* 0x000fe200078e00ff */
[C---:B------:R-:W-:Y:S01]  /*4130*/  R2UR UR31, R4.reuse ;  /* 0x00000000041f72ca */ /* 0x040fe200000e0000 */
[----:B------:R-:W-:Y:S01]  /*4140*/  UIADD3 UR6, UPT, UPT, UR6, 0xc800, URZ ;  /* 0x0000c80006067890 */ /* 0x000fe2000fffe0ff */
[----:B------:R-:W-:Y:S01]  /*4150*/  R2UR UR29, R4 ;  /* 0x00000000041d72ca */ /* 0x000fe200000e0000 */
[----:B------:R-:W-:Y:S01]  /*4160*/  IMAD.MOV.U32 R4, RZ, RZ, 0x58 ;  /* 0x00000058ff047424 */ /* 0x000fe200078e00ff */
[----:B------:R-:W-:Y:S01]  /*4170*/  R2UR UR21, R5 ;  /* 0x00000000051572ca */ /* 0x000fe200000e0000 */
[----:B------:R-:W-:Y:S01]  /*4180*/  IMAD.MOV.U32 R5, RZ, RZ, 0x100 ;  /* 0x00000100ff057424 */ /* 0x000fe200078e00ff */
[----:B------:R-:W-:Y:S01]  /*4190*/  USHF.R.U32.HI UR6, URZ, 0x4, UR6 ;  /* 0x00000004ff067899 */ /* 0x000fe20008011606 */
[----:B------:R-:W-:Y:S01]  /*41a0*/  R2UR UR30, R9 ;  /* 0x00000000091e72ca */ /* 0x000fe200000e0000 */
[----:B------:R-:W-:Y:S01]  /*41b0*/  IMAD.MOV.U32 R9, RZ, RZ, 0x50 ;  /* 0x00000050ff097424 */ /* 0x000fe200078e00ff */
[----:B------:R-:W-:Y:S01]  /*41c0*/  R2UR UR26, R4 ;  /* 0x00000000041a72ca */ /* 0x000fe200000e0000 */
[----:B------:R-:W-:Y:S01]  /*41d0*/  IMAD.MOV.U32 R4, RZ, RZ, 0x60 ;  /* 0x00000060ff047424 */ /* 0x000fe200078e00ff */
[C---:B------:R-:W-:Y:S01]  /*41e0*/  R2UR UR28, R5.reuse ;  /* 0x00000000051c72ca */ /* 0x040fe200000e0000 */
[----:B------:R-:W-:Y:S01]  /*41f0*/  ULOP3.LUT UR6, UR6, 0x3fc0, URZ, 0xc0, !UPT ;  /* 0x00003fc006067892 */ /* 0x000fe2000f8ec0ff */
[----:B------:R-:W-:Y:S01]  /*4200*/  R2UR UR25, R5 ;  /* 0x00000000051972ca */ /* 0x000fe200000e0000 */
[----:B------:R-:W-:Y:S01]  /*4210*/  IMAD.MOV.U32 R5, RZ, RZ, 0x68 ;  /* 0x00000068ff057424 */ /* 0x000fe200078e00ff */
[----:B------:R-:W-:Y:S01]  /*4220*/  R2UR UR24, R4 ;  /* 0x00000000041872ca */ /* 0x000fe200000e0000 */
[----:B------:R-:W-:Y:S01]  /*4230*/  IMAD.MOV.U32 R4, RZ, RZ, 0x100 ;  /* 0x00000100ff047424 */ /* 0x000fe200078e00ff */
[----:B------:R-:W-:Y:S01]  /*4240*/  R2UR UR27, R9 ;  /* 0x00000000091b72ca */ /* 0x000fe200000e0000 */
        /* <DEDUP_REMOVED lines=8> */
[----:B------:R-:W1:Y:S01]  /*42d0*/  S2UR UR16, SR_CgaCtaId ;  /* 0x00000000001079c3 */ /* 0x000e620000008800 */
[C---:B--2---:R-:W-:Y:S01]  /*42e0*/  R2UR UR23, R4.reuse ;  /* 0x00000000041772ca */ /* 0x044fe200000e0000 */
[----:B------:R-:W-:Y:S01]  /*42f0*/  UMOV UR34, 0x0 ;  /* 0x0000000000227882 */ /* 0x000fe20000000000 */
[----:B------:R-:W-:Y:S01]  /*4300*/  UMOV UR35, 0x10210490 ;  /* 0x1021049000237882 */ /* 0x000fe20000000000 */
[----:B------:R-:W-:Y:S01]  /*4310*/  UIADD3 UR12, UPT, UPT, UR6, 0x80, URZ ;  /* 0x00000080060c7890 */ /* 0x000fe2000fffe0ff */
[----:B------:R-:W-:Y:S01]  /*4320*/  R2UR UR5, R5 ;  /* 0x00000000050572ca */ /* 0x000fe200000e0000 */
[----:B------:R-:W-:Y:S01]  /*4330*/  UIADD3 UR10, UPT, UPT, UR6, 0x100, URZ ;  /* 0x00000100060a7890 */ /* 0x000fe2000fffe0ff */
[----:B------:R-:W-:Y:S01]  /*4340*/  R2UR UR22, R4 ;  /* 0x00000000041672ca */ /* 0x000fe200000e0000 */
[----:B------:R-:W-:-:S02]  /*4350*/  UIADD3 UR8, UPT, UPT, UR6, 0x180, URZ ;  /* 0x0000018006087890 */ /* 0x000fc4000fffe0ff */
        /* <DEDUP_REMOVED lines=9> */
[----:B-1-3--:R-:W-:Y:S05]  /*43f0*/  @!P0 BRA `(.L_x_57) ;  /* 0x0000007800008947 */ /* 0x00afea0003800000 */
.L_x_132:
[----:B------:R-:W-:Y:S01]  /*4400*/  ULEA UR4, UR16, UR15, 0x18 ;  /* 0x0000000f10047291 */ /* 0x000fe2000f8ec0ff */
[----:B------:R-:W-:Y:S01]  /*4410*/  UTCHMMA.2CTA tmem[UR30], gdesc[UR6], tmem[UR31], tmem[UR42], idesc[UR43], UP0 ;  /* 0x00ff2a061e0079ea */ /* 0x000fe2000820001f */
[----:B------:R2:W-:Y:S01]  /*4420*/  UTCHMMA.2CTA tmem[UR21], gdesc[UR12], tmem[UR29], tmem[UR40], idesc[UR41], UPT ;  /* 0x00ff280c150079ea */ /* 0x0005e2000ba0001d */
[----:B------:R-:W-:Y:S01]  /*4430*/  UMOV UR19, 0x40004040 ;  /* 0x4000404000137882 */ /* 0x000fe20000000000 */
[----:B------:R3:W-:Y:S01]  /*4440*/  UTCHMMA.2CTA tmem[UR27], gdesc[UR10], tmem[UR28], tmem[UR38], idesc[UR39], UPT ;  /* 0x00ff260a1b0079ea */ /* 0x0007e2000ba0001c */
[----:B------:R-:W-:Y:S01]  /*4450*/  UMOV UR15, 0x40004040 ;  /* 0x40004040000f7882 */ /* 0x000fe20000000000 */
[----:B------:R4:W-:Y:S01]  /*4460*/  UTCHMMA.2CTA tmem[UR26], gdesc[UR8], tmem[UR25], tmem[UR36], idesc[UR37], UPT ;  /* 0x00ff24081a0079ea */ /* 0x0009e2000ba00019 */
[----:B------:R5:W-:Y:S01]  /*4470*/  UTCHMMA.2CTA tmem[UR24], gdesc[UR18], tmem[UR23], tmem[UR34], idesc[UR35], UPT ;  /* 0x00ff2212180079ea */ /* 0x000be2000ba00017 */
[----:B------:R5:W-:Y:S01]  /*4480*/  UTCHMMA.2CTA tmem[UR5], gdesc[UR14], tmem[UR22], tmem[UR32], idesc[UR33], UPT ;  /* 0x00ff200e050079ea */ /* 0x000be2000ba00016 */
[----:B------:R-:W1:Y:S01]  /*4490*/  SYNCS.PHASECHK.TRANS64.TRYWAIT P0, [UR4+0x90], R10 ;  /* 0x0000900aff0075a7 */ /* 0x000e620008001104 */
[----:B------:R-:W-:Y:S01]  /*44a0*/  R2UR UR44, R7 ;  /* 0x00000000072c72ca */ /* 0x000fe200000e0000 */
[----:B------:R-:W-:-:S02]  /*44b0*/  IMAD.MOV.U32 R4, RZ, RZ, 0x70 ;  /* 0x00000070ff047424 */ /* 0x000fc400078e00ff */
[----:B------:R-:W-:Y:S02]  /*44c0*/  IMAD.MOV.U32 R7, RZ, RZ, 0x100 ;  /* 0x00000100ff077424 */ /* 0x000fe400078e00ff */
[----:B-1----:R-:W-:Y:S01]  /*44d0*/  IMAD.MOV.U32 R5, RZ, RZ, 0x78 ;  /* 0x00000078ff057424 */ /* 0x002fe200078e00ff */
[----:B------:R-:W-:Y:S01]  /*44e0*/  R2UR UR20, R4 ;  /* 0x00000000041472ca */ /* 0x000fe200000e0000 */
[----:B------:R-:W-:Y:S01]  /*44f0*/  IMAD.MOV.U32 R4, RZ, RZ, 0x100 ;  /* 0x00000100ff047424 */ /* 0x000fe200078e00ff */
[----:B--2---:R-:W-:Y:S02]  /*4500*/  R2UR UR21, R7 ;  /* 0x00000000071572ca */ /* 0x004fe400000e0000 */
[----:B------:R-:W-:-:S03]  /*4510*/  R2UR UR12, R5 ;  /* 0x00000000050c72ca */ /* 0x000fc600000e0000 */
[----:B---3--:R-:W-:Y:S01]  /*4520*/  ULOP3.LUT UR11, UR44, 0xffff, URZ, 0xc0, !UPT ;  /* 0x0000ffff2c0b7892 */ /* 0x008fe2000f8ec0ff */
[----:B------:R-:W-:Y:S01]  /*4530*/  R2UR UR13, R4 ;  /* 0x00000000040d72ca */ /* 0x000fe200000e0000 */
[----:B----4-:R-:W-:Y:S02]  /*4540*/  UIADD3 UR8, UPT, UPT, UR6, 0x300, URZ ;  /* 0x0000030006087890 */ /* 0x010fe4000fffe0ff */
[----:B------:R-:W-:Y:S02]  /*4550*/  UIADD3 UR6, UPT, UPT, UR6, 0x380, URZ ;  /* 0x0000038006067890 */ /* 0x000fe4000fffe0ff */
[----:B------:R-:W-:Y:S01]  /*4560*/  UIADD3 UR10, UPT, UPT, UR4, 0xa0, URZ ;  /* 0x000000a0040a7890 */ /* 0x000fe2000fffe0ff */
[----:B-----5:R-:W-:Y:S11]  /*4570*/  @!P0 BRA `(.L_x_58) ;  /* 0x0000007400bc8947 */ /* 0x020ff60003800000 */
.L_x_134:
        /* <DEDUP_REMOVED lines=8> */
[----:B------:R2:W-:Y:S01]  /*4600*/  UTCHMMA.2CTA tmem[UR20], gdesc[UR8], tmem[UR21], tmem[UR18], idesc[UR19], UPT ;  /* 0x00ff1208140079ea */ /* 0x0005e2000ba00015 */
[----:B------:R2:W-:Y:S01]  /*4610*/  UTCHMMA.2CTA tmem[UR12], gdesc[UR6], tmem[UR13], tmem[UR14], idesc[UR15], UPT ;  /* 0x00ff0e060c0079ea */ /* 0x0005e2000ba0000d */
[----:B------:R2:W-:Y:S01]  /*4620*/  UTCBAR.2CTA.MULTICAST [UR10], URZ, UR17 ;  /* 0x000000ff0a0073e9 */ /* 0x0005e20008200811 */
[----:B------:R2:W-:Y:S01]  /*4630*/  UTCBAR.2CTA.MULTICAST [UR5], URZ, UR11 ;  /* 0x000000ff050073e9 */ /* 0x0005e2000820080b */
[----:B------:R-:W-:Y:S01]  /*4640*/  NOP ;  /* 0x0000000000007918 */ /* 0x000fe20000000000 */
.L_x_47:
[----:B------:R-:W-:Y:S01]  /*4650*/  ELECT P0, URZ, PT ;  /* 0x0000000000ff782f */ /* 0x000fe20003800000 */
[----:B------:R-:W-:Y:S01]  /*4660*/  IMAD.MOV.U32 R5, RZ, RZ, 0x1 ;  /* 0x00000001ff057424 */ /* 0x000fe200078e00ff */
[----:B--2---:R-:W-:Y:S01]  /*4670*/  UMOV UR6, 0x40 ;  /* 0x0000004000067882 */ /* 0x004fe20000000000 */
[----:B------:R-:W-:Y:S01]  /*4680*/  ULOP3.LUT UR5, UR16, 0x1, URZ, 0x3c, !UPT ;  /* 0x0000000110057892 */ /* 0x000fe2000f8e3cff */
[----:B-1----:R-:W-:Y:S01]  /*4690*/  HFMA2 R4, -RZ, RZ, 0, 5.9604644775390625e-08 ;  /* 0x00000001ff047431 */ /* 0x002fe200000001ff */
[----:B------:R-:W-:Y:S01]  /*46a0*/  ULEA UR6, UR16, UR6, 0x18 ;  /* 0x0000000610067291 */ /* 0x000fe2000f8ec0ff */
[----:B------:R-:W-:Y:S01]  /*46b0*/  UVIRTCOUNT.DEALLOC.SMPOOL 0x80 ;  /* 0x000000800000784c */ /* 0x000fe20000000000 */
[----:B------:R-:W-:-:S04]  /*46c0*/  UIADD3 UR7, UPT, UPT, UR4, 0xf0, URZ ;  /* 0x000000f004077890 */ /* 0x000fc8000fffe0ff */
[----:B------:R-:W-:-:S03]  /*46d0*/  UPRMT UR5, UR5, 0x654, UR7 ;  /* 0x0000065405057896 */ /* 0x000fc60008000007 */
[----:B------:R1:W-:Y:S01]  /*46e0*/  @P0 STS.U8 [UR6], R5 ;  /* 0x00000005ff000988 */ /* 0x0003e20008000006 */
[----:B------:R-:W-:Y:S06]  /*46f0*/  BAR.SYNC.DEFER_BLOCKING 0x2, 0x120 ;  /* 0x0084800000007b1d */ /* 0x000fec0000010000 */
[----:B------:R1:W-:Y:S01]  /*4700*/  SYNCS.ARRIVE.TRANS64.RED.ART0 RZ, [UR5], R4 ;  /* 0x00000004ffff79a7 */ /* 0x0003e20008500405 */
[----:B------:R-:W2:Y:S02]  /*4710*/  SYNCS.PHASECHK.TRANS64.TRYWAIT P0, [UR4+0xf0], RZ ;  /* 0x0000f0ffff0075a7 */ /* 0x000ea40008001104 */
[----:B-12---:R-:W-:Y:S05]  /*4720*/  @!P0 BRA `(.L_x_59) ;  /* 0x00000074006c8947 */ /* 0x006fea0003800000 */
.L_x_136:
[----:B------:R-:W-:Y:S01]  /*4730*/  NOP ;  /* 0x0000000000007918 */ /* 0x000fe20000000000 */
[----:B------:R-:W-:Y:S01]  /*4740*/  UMOV UR4, 0x50 ;  /* 0x0000005000047882 */ /* 0x000fe20000000000 */
[----:B------:R-:W-:Y:S01]  /*4750*/  LOP3.LUT R10, R26, 0xffff, RZ, 0xc0, !PT ;  /* 0x0000ffff1a0a7812 */ /* 0x000fe200078ec0ff */
[----:B------:R-:W-:Y:S01]  /*4760*/  ULEA UR4, UR16, UR4, 0x18 ;  /* 0x0000000410047291 */ /* 0x000fe2000f8ec0ff */
[----:B------:R-:W-:Y:S02]  /*4770*/  IMAD.MOV.U32 R7, RZ, RZ, 0xffff ;  /* 0x0000ffffff077424 */ /* 0x000fe400078e00ff */
[----:B------:R-:W-:-:S05]  /*4780*/  SHF.R.U32.HI R10, RZ, 0x5, R10 ;  /* 0x00000005ff0a7819 */ /* 0x000fca000001160a */
[----:B------:R-:W-:Y:S01]  /*4790*/  VIADD R9, R10, 0x10 ;  /* 0x000000100a097836 */ /* 0x000fe20000000000 */
[----:B-1----:R-:W1:Y:S01]  /*47a0*/  LDS R5, [UR4] ;  /* 0x00000004ff057984 */ /* 0x002e620008000800 */
[----:B------:R-:W-:-:S03]  /*47b0*/  SHF.L.U32 R10, R7, R10, RZ ;  /* 0x0000000a070a7219 */ /* 0x000fc600000006ff */
[----:B------:R-:W-:-:S04]  /*47c0*/  SHF.L.U32 R9, R4, R9, RZ ;  /* 0x0000000904097219 */ /* 0x000fc800000006ff */
[----:B------:R-:W-:-:S04]  /*47d0*/  LOP3.LUT R10, R9, R10, RZ, 0xfc, !PT ;  /* 0x0000000a090a7212 */ /* 0x000fc800078efcff */
[C---:B------:R-:W-:Y:S02]  /*47e0*/  LOP3.LUT R7, R10.reuse, 0xffff, RZ, 0xc0, !PT ;  /* 0x0000ffff0a077812 */ /* 0x040fe400078ec0ff */
[----:B-1----:R-:W-:-:S04]  /*47f0*/  LOP3.LUT R4, R10, 0xffff, R5, 0x80, !PT ;  /* 0x0000ffff0a047812 */ /* 0x002fc800078e8005 */
[----:B------:R-:W-:-:S13]  /*4800*/  ISETP.NE.AND P0, PT, R4, R7, PT ;  /* 0x000000070400720c */ /* 0x000fda0003f05270 */
[----:B------:R-:W-:Y:S05]  /*4810*/  @P0 BRA `(.L_x_60) ;  /* 0x0000000000500947 */ /* 0x000fea0003800000 */
[----:B------:R-:W-:Y:S02]  /*4820*/  SHF.R.U32.HI R4, RZ, 0x10, R5 ;  /* 0x00000010ff047819 */ /* 0x000fe40000011605 */
[----:B------:R-:W-:-:S04]  /*4830*/  SHF.R.U32.HI R5, RZ, 0x10, R10 ;  /* 0x00000010ff057819 */ /* 0x000fc8000001160a */
[----:B------:R-:W-:-:S04]  /*4840*/  LOP3.LUT R4, R4, R5, RZ, 0xc0, !PT ;  /* 0x0000000504047212 */ /* 0x000fc800078ec0ff */
[----:B------:R-:W-:-:S13]  /*4850*/  ISETP.NE.AND P0, PT, R4, R5, PT ;  /* 0x000000050400720c */ /* 0x000fda0003f05270 */
[----:B------:R-:W-:Y:S05]  /*4860*/  @P0 BRA `(.L_x_61) ;  /* 0x0000000000300947 */ /* 0x000fea0003800000 */
[----:B------:R-:W-:Y:S01]  /*4870*/  R2UR UR5, R10 ;  /* 0x000000000a0572ca */ /* 0x000fe200000e0000 */
[----:B------:R-:W1:Y:S01]  /*4880*/  S2R R5, SR_LANEID ;  /* 0x0000000000057919 */ /* 0x000e620000000000 */
[----:B------:R-:W-:Y:S02]  /*4890*/  VOTEU.ANY UR6, UPT, PT ;  /* 0x0000000000067886 */ /* 0x000fe400038e0100 */
[----:B------:R-:W-:-:S09]  /*48a0*/  UFLO.U32 UR6, UR6 ;  /* 0x00000006000672bd */ /* 0x000fd200080e0000 */
[----:B------:R-:W-:-:S06]  /*48b0*/  ULOP3.LUT UR5, URZ, UR5, URZ, 0x33, !UPT ;  /* 0x00000005ff057292 */ /* 0x000fcc000f8e33ff */
[----:B------:R-:W-:-:S04]  /*48c0*/  IMAD.U32 R4, RZ, RZ, UR5 ;  /* 0x00000005ff047e24 */ /* 0x000fc8000f8e00ff */
[----:B------:R-:W2:Y:S02]  /*48d0*/  REDUX UR7, R4 ;  /* 0x00000000040773c4 */ /* 0x000ea40000000000 */
[----:B------:R3:W-:Y:S01]  /*48e0*/  UTCATOMSWS.AND URZ, UR5 ;  /* 0x0000000500ff79e3 */ /* 0x0007e20008000000 */
[----:B-1----:R-:W-:Y:S01]  /*48f0*/  ISETP.EQ.U32.AND P0, PT, R5, UR6, PT ;  /* 0x0000000605007c0c */ /* 0x002fe2000bf02070 */
[----:B--2---:R-:W-:-:S12]  /*4900*/  IMAD.U32 R5, RZ, RZ, UR7 ;  /* 0x00000007ff057e24 */ /* 0x004fd8000f8e00ff */
[----:B------:R3:W-:Y:S01]  /*4910*/  @P0 ATOMS.AND RZ, [UR4], R5 ;  /* 0x00000005ffff098c */ /* 0x0007e2000a800004 */
[----:B------:R-:W-:Y:S05]  /*4920*/  BRA `(.L_x_62) ;  /* 0x0000000000147947 */ /* 0x000fea0003800000 */
.L_x_61:
[----:B------:R-:W-:Y:S02]  /*4930*/  MOV R4, 0x4950 ;  /* 0x0000495000047802 */ /* 0x000fe40000000f00 */
[----:B------:R-:W-:Y:S05]  /*4940*/  CALL.REL.NOINC `($__internal_0_$__cuda_sm10x_tcgen05_guardrail_trap_col_being_dealloced_not_returned_by_alloc) ;  /* 0x0000007800087944 */ /* 0x000fea0003c00000 */
[----:B------:R-:W-:Y:S05]  /*4950*/  BRA `(.L_x_62) ;  /* 0x0000000000087947 */ /* 0x000fea0003800000 */
.L_x_60:
[----:B------:R-:W-:Y:S02]  /*4960*/  MOV R4, 0x4980 ;  /* 0x0000498000047802 */ /* 0x000fe40000000f00 */
[----:B------:R-:W-:Y:S05]  /*4970*/  CALL.REL.NOINC `($__internal_2_$__cuda_sm10x_tcgen05_guardrail_trap_unallocated_columns_being_dealloced) ;  /* 0x0000007800147944 */ /* 0x000fea0003c00000 */
.L_x_62:
[----:B------:R-:W-:Y:S01]  /*4980*/  NOP ;  /* 0x0000000000007918 */ /* 0x000fe20000000000 */
[----:B------:R-:W-:Y:S05]  /*4990*/  BRA `(.L_x_63) ;  /* 0x0000000000047947 */ /* 0x000fea0003800000 */
.L_x_9:
[----:B------:R-:W-:Y:S01]  /*49a0*/  NOP ;  /* 0x0000000000007918 */ /* 0x000fe20000000000 */
.L_x_63:
[----:B------:R-:W-:-:S13]  /*49b0*/  R2UR UR4, R0 ;  /* 0x00000000000472ca */ /* 0x000fda00000e0000 */
[----:B------:R-:W-:Y:S02]  /*49c0*/  UISETP.NE.AND UP1, UPT, UR4, 0xc, UPT ;  /* 0x0000000c0400788c */ /* 0x000fe4000bf25270 */
[----:B------:R-:W-:-:S07]  /*49d0*/  UISETP.NE.AND UP0, UPT, UR4, 0xd, UPT ;  /* 0x0000000d0400788c */ /* 0x000fce000bf05270 */
[----:B------:R-:W-:Y:S05]  /*49e0*/  BRA.U UP1, `(.L_x_64) ;  /* 0x00000001012c7547 */ /* 0x000fea000b800000 */
[----:B------:R-:W1:Y:S01]  /*49f0*/  S2UR UR4, SR_CgaCtaId ;  /* 0x00000000000479c3 */ /* 0x000e620000008800 */
[----:B---3--:R-:W-:Y:S01]  /*4a00*/  UMOV UR5, 0x400 ;  /* 0x0000040000057882 */ /* 0x008fe20000000000 */
[----:B------:R-:W-:Y:S01]  /*4a10*/  UMOV UR6, 0x20 ;  /* 0x0000002000067882 */ /* 0x000fe20000000000 */
[----:B------:R-:W-:Y:S01]  /*4a20*/  ELECT P0, URZ, PT ;  /* 0x0000000000ff782f */ /* 0x000fe20003800000 */
[----:B------:R-:W-:-:S04]  /*4a30*/  UIADD3 UR6, UPT, UPT, -UR6, 0x100000, URZ ;  /* 0x0010000006067890 */ /* 0x000fc8000fffe1ff */
[----:B------:R-:W-:Y:S02]  /*4a40*/  USHF.L.U32 UR7, UR6, 0xb, URZ ;  /* 0x0000000b06077899 */ /* 0x000fe400080006ff */
[----:B------:R-:W-:Y:S02]  /*4a50*/  USHF.L.U32 UR6, UR6, 0x1, URZ ;  /* 0x0000000106067899 */ /* 0x000fe400080006ff */
[----:B-1----:R-:W-:Y:S01]  /*4a60*/  ULEA UR4, UR4, UR5, 0x18 ;  /* 0x0000000504047291 */ /* 0x002fe2000f8ec0ff */
[----:B------:R-:W1:Y:S11]  /*4a70*/  FENCE.VIEW.ASYNC.S ;  /* 0x00000000000073c6 */ /* 0x000e760000000000 */
[----:B-1----:R1:W3:Y:S01]  /*4a80*/  SYNCS.EXCH.64 URZ, [UR4+0xf0], UR6 ;  /* 0x0000f00604ff75b2 */ /* 0x0022e20008000100 */
[----:B------:R-:W-:Y:S01]  /*4a90*/  NOP ;  /* 0x0000000000007918 */ /* 0x000fe20000000000 */
.L_x_64:
[----:B------:R-:W-:Y:S01]  /*4aa0*/  NOP ;  /* 0x0000000000007918 */ /* 0x000fe20000000000 */
[----:B------:R-:W-:Y:S05]  /*4ab0*/  BRA.U UP0, `(.L_x_65) ;  /* 0x0000000100787547 */ /* 0x000fea000b800000 */
[----:B------:R-:W-:-:S08]  /*4ac0*/  NOP ;  /* 0x0000000000007918 */ /* 0x000fd00000000000 */
[----:B------:R-:W1:-:S00]  /*4ad0*/  USETMAXREG.DEALLOC.CTAPOOL 0x40 ;  /* 0x00000040000079c8 */ /* 0x000e4000080e0500 */
[----:B-1----:R-:W1:Y:S01]  /*4ae0*/  S2UR UR4, SR_CgaCtaId ;  /* 0x00000000000479c3 */ /* 0x002e620000008800 */
[----:B---3--:R-:W-:Y:S01]  /*4af0*/  UMOV UR5, 0x400 ;  /* 0x0000040000057882 */ /* 0x008fe20000000000 */
[----:B------:R-:W-:Y:S01]  /*4b00*/  R2UR UR9, R8 ;  /* 0x00000000080972ca */ /* 0x000fe200000e0000 */
[----:B------:R-:W3:Y:S01]  /*4b10*/  LDCU.64 UR6, c[0x0][0x348] ;  /* 0x00006900ff0677ac */ /* 0x000ee20008000a00 */
[----:B------:R-:W-:Y:S01]  /*4b20*/  R2UR UR8, R2 ;  /* 0x00000000020872ca */ /* 0x000fe200000e0000 */
[----:B------:R-:W-:Y:S01]  /*4b30*/  UMOV UR17, URZ ;  /* 0x000000ff00117c82 */ /* 0x000fe20008000000 */
[----:B------:R-:W-:Y:S01]  /*4b40*/  UMOV UR19, UR60 ;  /* 0x0000003c00137c82 */ /* 0x000fe20008000000 */
[----:B------:R-:W-:Y:S01]  /*4b50*/  UMOV UR20, UR61 ;  /* 0x0000003d00147c82 */ /* 0x000fe20008000000 */
[----:B------:R-:W-:Y:S01]  /*4b60*/  UMOV UR11, UR60 ;  /* 0x0000003c000b7c82 */ /* 0x000fe20008000000 */
[----:B------:R-:W-:-:S08]  /*4b70*/  UMOV UR12, UR61 ;  /* 0x0000003d000c7c82 */ /* 0x000fd00008000000 */
[----:B------:R-:W-:-:S03]  /*4b80*/  ULEA UR18, UR8, UR9, 0x1 ;  /* 0x0000000908127291 */ /* 0x000fc6000f8e08ff */
[----:B------:R-:W-:Y:S01]  /*4b90*/  UMOV UR9, 0x40 ;  /* 0x0000004000097882 */ /* 0x000fe20000000000 */
[----:B------:R-:W-:Y:S02]  /*4ba0*/  USHF.L.U32 UR18, UR18, 0x7, URZ ;  /* 0x0000000712127899 */ /* 0x000fe400080006ff */
[----:B---3--:R-:W-:Y:S02]  /*4bb0*/  UIADD3 UR6, UP0, UPT, UR6, 0x200, URZ ;  /* 0x0000020006067890 */ /* 0x008fe4000ff1e0ff */
[----:B-1----:R-:W-:Y:S02]  /*4bc0*/  ULEA UR4, UR4, UR5, 0x18 ;  /* 0x0000000504047291 */ /* 0x002fe4000f8ec0ff */
[----:B------:R-:W-:Y:S02]  /*4bd0*/  UIADD3.X UR7, UPT, UPT, URZ, UR7, URZ, UP0, !UPT ;  /* 0x00000007ff077290 */ /* 0x000fe400087fe4ff */
[----:B------:R-:W-:Y:S02]  /*4be0*/  UIADD3 UR16, UPT, UPT, UR4, 0x800, URZ ;  /* 0x0000080004107890 */ /* 0x000fe4000fffe0ff */
[----:B------:R-:W-:Y:S01]  /*4bf0*/  UIADD3 UR8, UPT, UPT, UR4, 0x4800, URZ ;  /* 0x0000480004087890 */ /* 0x000fe2000fffe0ff */
[----:B------:R-:W-:-:S02]  /*4c00*/  UMOV UR10, UR18 ;  /* 0x00000012000a7c82 */ /* 0x000fc40008000000 */
[----:B------:R-:W1:Y:S02]  /*4c10*/  SYNCS.PHASECHK.TRANS64.TRYWAIT P0, [UR4+0xc0], RZ ;  /* 0x0000c0ffff0075a7 */ /* 0x000e640008001104 */
[----:B-1----:R-:W-:Y:S07]  /*4c20*/  @!P0 BRA `(.L_x_66) ;  /* 0x0000007000448947 */ /* 0x002fee0003800000 */
.L_x_138:
[----:B------:R3:W-:Y:S01]  /*4c30*/  UTMASTG.4D [UR16], [UR6], desc[URZ] ;  /* 0x0000ff10060073b5 */ /* 0x0007e20008019000 */
[----:B-12-45:R-:W-:Y:S01]  /*4c40*/  HFMA2 R4, -RZ, RZ, 0, 5.9604644775390625e-08 ;  /* 0x00000001ff047431 */ /* 0x036fe200000001ff */
[----:B------:R3:W-:Y:S01]  /*4c50*/  UTMASTG.4D [UR8], [UR6], desc[URZ] ;  /* 0x0000ff08060073b5 */ /* 0x0007e20008019000 */
[----:B------:R0:W-:Y:S01]  /*4c60*/  UTMACMDFLUSH ;  /* 0x00000000000079b7 */ /* 0x0001e20000000000 */
[----:B------:R-:W-:-:S04]  /*4c70*/  DEPBAR.LE SB0, 0x0 ;  /* 0x000080000000791a */ /* 0x000fc80000000000 */
[----:B------:R3:W-:Y:S01]  /*4c80*/  SYNCS.ARRIVE.TRANS64.ART0 RZ, [UR4+0xc8], R4 ;  /* 0x0000c804ffff79a7 */ /* 0x0007e20008500004 */
[----:B------:R-:W-:Y:S01]  /*4c90*/  NOP ;  /* 0x0000000000007918 */ /* 0x000fe20000000000 */
.L_x_65:
[----:B-1----:R-:W-:-:S13]  /*4ca0*/  R2UR UR4, R0 ;  /* 0x00000000000472ca */ /* 0x002fda00000e0000 */
[----:B------:R-:W-:-:S09]  /*4cb0*/  UISETP.GT.AND UP0, UPT, UR4, 0x3, UPT ;  /* 0x000000030400788c */ /* 0x000fd2000bf04270 */
[----:B------:R-:W-:Y:S05]  /*4cc0*/  BRA.U UP0, `(.L_x_67) ;  /* 0x0000004900d87547 */ /* 0x000fea000b800000 */
[----:B------:R-:W-:Y:S01]  /*4cd0*/  NOP ;  /* 0x0000000000007918 */ /* 0x000fe20000000000 */
.L_x_68:
[----:B------:R-:W-:-:S08]  /*4ce0*/  NOP ;  /* 0x0000000000007918 */ /* 0x000fd00000000000 */
[----:B------:R-:W1:Y:S02]  /*4cf0*/  USETMAXREG.TRY_ALLOC.CTAPOOL UP0, 0xb8 ;  /* 0x000000b8000079c8 */ /* 0x000e640008000600 */
[----:B-1----:R-:W-:Y:S05]  /*4d00*/  BRA.U !UP0, `(.L_x_68) ;  /* 0xfffffffd08f47547 */ /* 0x002fea000b83ffff */
[----:B---3--:R-:W1:Y:S08]  /*4d10*/  S2UR UR5, SR_CgaCtaId ;  /* 0x00000000000579c3 */ /* 0x008e700000008800 */
[----:B------:R-:W-:Y:S01]  /*4d20*/  BAR.SYNC.DEFER_BLOCKING 0x2, 0x120 ;  /* 0x0084800000007b1d */ /* 0x000fe20000010000 */
[----:B--2-45:R-:W-:-:S05]  /*4d30*/  MOV R4, 0x80000000 ;  /* 0x8000000000047802 */ /* 0x034fca0000000f00 */
[----:B------:R-:W-:Y:S02]  /*4d40*/  UMOV UR4, 0x400 ;  /* 0x0000040000047882 */ /* 0x000fe40000000000 */
[----:B-1----:R-:W-:-:S09]  /*4d50*/  ULEA UR5, UR5, UR4, 0x18 ;  /* 0x0000000405057291 */ /* 0x002fd2000f8ec0ff */
[----:B------:R-:W1:Y:S02]  /*4d60*/  SYNCS.PHASECHK.TRANS64.TRYWAIT P0, [UR5+0xb8], R4 ;  /* 0x0000b804ff0075a7 */ /* 0x000e640008001105 */
[----:B-1----:R-:W-:Y:S05]  /*4d70*/  @!P0 BRA `(.L_x_69) ;  /* 0x0000007000088947 */ /* 0x002fea0003800000 */
.L_x_140:
[----:B------:R-:W2:Y:S01]  /*4d80*/  SYNCS.PHASECHK.TRANS64.TRYWAIT P0, [UR5+0x80], RZ ;  /* 0x000080ffff0075a7 */ /* 0x000ea20008001105 */
[----:B------:R-:W3:Y:S01]  /*4d90*/  LDCU UR8, c[0x0][0x38c] ;  /* 0x00007180ff0877ac */ /* 0x000ee20008000800 */
[----:B------:R-:W-:-:S05]  /*4da0*/  IMAD.U32 R136, R6, 0x10000, RZ ;  /* 0x0001000006887824 */ /* 0x000fca00078e00ff */
[----:B------:R-:W-:Y:S01]  /*4db0*/  LOP3.LUT R136, R136, 0x600000, RZ, 0xc0, !PT ;  /* 0x0060000088887812 */ /* 0x000fe200078ec0ff */
[----:B---3--:R-:W-:Y:S02]  /*4dc0*/  UIADD3 UR4, UPT, UPT, -UR8, URZ, URZ ;  /* 0x000000ff08047290 */ /* 0x008fe4000fffe1ff */
[----:B------:R-:W-:Y:S02]  /*4dd0*/  UIADD3 UR7, UPT, UPT, UR8, -0x1, URZ ;  /* 0xffffffff08077890 */ /* 0x000fe4000fffe0ff */
[----:B------:R-:W-:Y:S02]  /*4de0*/  USHF.R.S32.HI UR4, URZ, 0x1f, UR4 ;  /* 0x0000001fff047899 */ /* 0x000fe40008011404 */
[----:B------:R-:W-:Y:S02]  /*4df0*/  UISETP.GT.AND UP0, UPT, UR8, URZ, UPT ;  /* 0x000000ff0800728c */ /* 0x000fe4000bf04270 */
[----:B------:R-:W-:Y:S02]  /*4e00*/  USHF.R.S32.HI UR6, URZ, 0x1f, UR7 ;  /* 0x0000001fff067899 */ /* 0x000fe40008011407 */
[----:B------:R-:W-:-:S02]  /*4e10*/  ULEA.HI UR4, UR4, -UR8, URZ, 0x7 ;  /* 0x8000000804047291 */ /* 0x000fc4000f8f38ff */
[----:B------:R-:W-:Y:S02]  /*4e20*/  ULEA.HI UR6, UR6, UR7, URZ, 0x7 ;  /* 0x0000000706067291 */ /* 0x000fe4000f8f38ff */
[----:B------:R-:W-:Y:S02]  /*4e30*/  USHF.R.S32.HI UR4, URZ, 0x7, UR4 ;  /* 0x00000007ff047899 */ /* 0x000fe40008011404 */
[----:B------:R-:W-:Y:S02]  /*4e40*/  USHF.R.S32.HI UR10, URZ, 0x7, UR6 ;  /* 0x00000007ff0a7899 */ /* 0x000fe40008011406 */
[----:B------:R-:W-:-:S03]  /*4e50*/  @!UP0 ULOP3.LUT UR10, URZ, UR4, URZ, 0x33, !UPT ;  /* 0x00000004ff0a8292 */ /* 0x000fc6000f8e33ff */
[----:B------:R-:W-:Y:S01]  /*4e60*/  R2UR UR4, R136 ;  /* 0x00000000880472ca */ /* 0x000fe200000e0000 */
[----:B------:R-:W-:-:S04]  /*4e70*/  UISETP.LT.AND UP0, UPT, URZ, UR10, UPT ;  /* 0x0000000aff00728c */ /* 0x000fc8000bf01270 */
[----:B------:R-:W-:Y:S01]  /*4e80*/  USEL UR6, URZ, UR10, !UP0 ;  /* 0x0000000aff067287 */ /* 0x000fe2000c000000 */
[----:B--2---:R-:W-:Y:S11]  /*4e90*/  @!P0 BRA `(.L_x_70) ;  /* 0x0000006c00e08947 */ /* 0x004ff60003800000 */
.L_x_142:
[----:B-1----:R-:W1:Y:S01]  /*4ea0*/  LDTM.x32 R4, tmem[UR4] ;  /* 0x00000004000479ee */ /* 0x002e6200082c0000 */
[----:B------:R-:W-:Y:S01]  /*4eb0*/  UIMAD UR4, UR6, -0x80, UR8 ;  /* 0xffffff80060478a4 */ /* 0x000fe2000f8e0208 */
[----:B------:R-:W-:Y:S01]  /*4ec0*/  IMAD.MOV.U32 R142, RZ, RZ, -0x1 ;  /* 0xffffffffff8e7424 */ /* 0x000fe200078e00ff */
[C---:B------:R-:W-:Y:S01]  /*4ed0*/  LOP3.LUT R137, R136.reuse, 0x20, RZ, 0xfc, !PT ;  /* 0x0000002088897812 */ /* 0x040fe200078efcff */
[----:B------:R-:W-:Y:S01]  /*4ee0*/  UIADD3 UR11, UPT, UPT, UR5, 0x88, URZ ;  /* 0x00000088050b7890 */ /* 0x000fe2000fffe0ff */
[C---:B------:R-:W-:Y:S01]  /*4ef0*/  LOP3.LUT R150, R136.reuse, 0x40, RZ, 0xfc, !PT ;  /* 0x0000004088967812 */ /* 0x040fe200078efcff */
[----:B------:R-:W-:Y:S01]  /*4f00*/  UISETP.GE.AND UP0, UPT, UR10, 0x1, UPT ;  /* 0x000000010a00788c */ /* 0x000fe2000bf06270 */
[----:B------:R-:W-:Y:S01]  /*4f10*/  IMAD R133, RZ, RZ, -UR4 ;  /* 0x80000004ff857e24 */ /* 0x000fe2000f8e02ff */
[----:B------:R-:W-:Y:S02]  /*4f20*/  R2UR UR4, R137 ;  /* 0x00000000890472ca */ /* 0x000fe400000e0000 */
[----:B------:R-:W-:-:S02]  /*4f30*/  LOP3.LUT R151, R136, 0x60, RZ, 0xfc, !PT ;  /* 0x0000006088977812 */ /* 0x000fc400078efcff */
[C---:B------:R-:W-:Y:S02]  /*4f40*/  VIADDMNMX R93, R133.reuse, 0x20, RZ, !PT ;  /* 0x00000020855d7846 */ /* 0x040fe400078001ff */
[----:B------:R-:W-:Y:S02]  /*4f50*/  VIADDMNMX R143, R133, 0x60, RZ, !PT ;  /* 0x00000060858f7846 */ /* 0x000fe400078001ff */
[--C-:B------:R-:W-:Y:S02]  /*4f60*/  SHF.R.U32.HI R93, RZ, R93, R142.reuse ;  /* 0x0000005dff5d7219 */ /* 0x100fe4000001168e */
[----:B------:R-:W-:Y:S02]  /*4f70*/  SHF.R.U32.HI R143, RZ, R143, R142 ;  /* 0x0000008fff8f7219 */ /* 0x000fe4000001168e */
[----:B------:R-:W-:Y:S01]  /*4f80*/  R2P PR, R93, 0x7e ;  /* 0x0000007e5d007804 */ /* 0x000fe20000000000 */
[----:B------:R-:W2:Y:S01]  /*4f90*/  LDTM.x32 R36, tmem[UR4] ;  /* 0x00000004002479ee */ /* 0x000ea200082c0000 */
[----:B------:R-:W-:-:S02]  /*4fa0*/  R2UR UR4, R150 ;  /* 0x00000000960472ca */ /* 0x000fc400000e0000 */
[----:B------:R-:W-:Y:S02]  /*4fb0*/  VIADDMNMX R145, R133, 0x80, RZ, !PT ;  /* 0x0000008085917846 */ /* 0x000fe400078001ff */
[----:B-1----:R-:W-:Y:S02]  /*4fc0*/  SEL R75, R5, 0xff800000, P1 ;  /* 0xff800000054b7807 */ /* 0x002fe40000800000 */
[----:B------:R-:W-:Y:S02]  /*4fd0*/  SEL R68, R6, 0xff800000, P2 ;  /* 0xff80000006447807 */ /* 0x000fe40001000000 */
[----:B------:R-:W-:Y:S02]  /*4fe0*/  SEL R69, R7, 0xff800000, P3 ;  /* 0xff80000007457807 */ /* 0x000fe40001800000 */
[----:B------:R-:W-:Y:S02]  /*4ff0*/  SEL R70, R8, 0xff800000, P4 ;  /* 0xff80000008467807 */ /* 0x000fe40002000000 */
[----:B------:R-:W-:-:S02]  /*5000*/  SEL R71, R9, 0xff800000, P5 ;  /* 0xff80000009477807 */ /* 0x000fc40002800000 */
[----:B------:R-:W-:Y:S02]  /*5010*/  SEL R78, R10, 0xff800000, P6 ;  /* 0xff8000000a4e7807 */ /* 0x000fe40003000000 */
[C---:B------:R-:W-:Y:S02]  /*5020*/  R2P PR, R93.reuse.B1, 0x7f ;  /* 0x0000007f5d007804 */ /* 0x040fe40000001000 */
[----:B------:R-:W-:Y:S02]  /*5030*/  LOP3.LUT R5, R93, 0x1, RZ, 0xc0, !PT ;  /* 0x000000015d057812 */ /* 0x000fe400078ec0ff */
[----:B------:R-:W-:Y:S02]  /*5040*/  R2UR UR7, R0 ;  /* 0x00000000000772ca */ /* 0x000fe400000e0000 */
[----:B------:R-:W-:Y:S02]  /*5050*/  SEL R72, R12, 0xff800000, P0 ;  /* 0xff8000000c487807 */ /* 0x000fe40000000000 */
[----:B------:R-:W-:-:S02]  /*5060*/  SEL R73, R13, 0xff800000, P1 ;  /* 0xff8000000d497807 */ /* 0x000fc40000800000 */
[----:B------:R-:W-:Y:S02]  /*5070*/  SEL R76, R14, 0xff800000, P2 ;  /* 0xff8000000e4c7807 */ /* 0x000fe40001000000 */
[----:B------:R-:W-:Y:S02]  /*5080*/  SEL R77, R15, 0xff800000, P3 ;  /* 0xff8000000f4d7807 */ /* 0x000fe40001800000 */
[----:B------:R-:W-:Y:S02]  /*5090*/  SEL R80, R16, 0xff800000, P4 ;  /* 0xff80000010507807 */ /* 0x000fe40002000000 */
[----:B------:R-:W-:Y:S01]  /*50a0*/  SEL R81, R17, 0xff800000, P5 ;  /* 0xff80000011517807 */ /* 0x000fe20002800000 */
[----:B------:R-:W-:Y:S01]  /*50b0*/  USHF.R.S32.HI UR12, URZ, 0x1f, UR7 ;  /* 0x0000001fff0c7899 */ /* 0x000fe20008011407 */
[----:B------:R-:W-:Y:S02]  /*50c0*/  SEL R82, R18, 0xff800000, P6 ;  /* 0xff80000012527807 */ /* 0x000fe40003000000 */
[----:B------:R-:W-:Y:S01]  /*50d0*/  R2P PR, R93.B2, 0x7f ;  /* 0x0000007f5d007804 */ /* 0x000fe20000002000 */
[----:B------:R-:W-:Y:S01]  /*50e0*/  ULEA.HI UR12, UR12, UR7, URZ, 0x2 ;  /* 0x000000070c0c7291 */ /* 0x000fe2000f8f10ff */
[----:B------:R-:W-:-:S02]  /*50f0*/  R2UR UR6, R150 ;  /* 0x00000000960672ca */ /* 0x000fc400000e0000 */
[----:B------:R-:W-:Y:S01]  /*5100*/  LOP3.LUT R158, R136, 0x50, RZ, 0xfc, !PT ;  /* 0x00000050889e7812 */ /* 0x000fe200078efcff */
[----:B------:R-:W-:Y:S01]  /*5110*/  ULOP3.LUT UR12, UR12, 0xfffffffc, URZ, 0xc0, !UPT ;  /* 0xfffffffc0c0c7892 */ /* 0x000fe2000f8ec0ff */
[----:B------:R-:W-:Y:S02]  /*5120*/  SEL R84, R20, 0xff800000, P0 ;  /* 0xff80000014547807 */ /* 0x000fe40000000000 */
[----:B------:R-:W-:Y:S01]  /*5130*/  ISETP.NE.U32.AND P0, PT, R5, 0x1, PT ;  /* 0x000000010500780c */ /* 0x000fe20003f05070 */
[----:B------:R-:W-:Y:S01]  /*5140*/  UIADD3 UR12, UPT, UPT, UR7, 0x3, -UR12 ;  /* 0x00000003070c7890 */ /* 0x000fe2000fffe80c */
[----:B------:R-:W-:Y:S02]  /*5150*/  SEL R85, R21, 0xff800000, P1 ;  /* 0xff80000015557807 */ /* 0x000fe40000800000 */
[----:B------:R-:W-:Y:S02]  /*5160*/  SEL R74, R4, 0xff800000, !P0 ;  /* 0xff800000044a7807 */ /* 0x000fe40004000000 */
[----:B------:R-:W-:-:S02]  /*5170*/  LOP3.LUT P0, RZ, R93, 0x80, RZ, 0xc0, !PT ;  /* 0x000000805dff7812 */ /* 0x000fc4000780c0ff */
[----:B------:R-:W-:Y:S02]  /*5180*/  SEL R86, R22, 0xff800000, P2 ;  /* 0xff80000016567807 */ /* 0x000fe40001000000 */
[----:B------:R-:W-:Y:S02]  /*5190*/  SEL R79, R11, 0xff800000, P0 ;  /* 0xff8000000b4f7807 */ /* 0x000fe40000000000 */
[----:B------:R-:W-:Y:S02]  /*51a0*/  LOP3.LUT P0, RZ, R93, 0x8000, RZ, 0xc0, !PT ;  /* 0x000080005dff7812 */ /* 0x000fe4000780c0ff */
[----:B------:R-:W-:Y:S02]  /*51b0*/  SEL R87, R23, 0xff800000, P3 ;  /* 0xff80000017577807 */ /* 0x000fe40001800000 */
[----:B------:R-:W-:Y:S02]  /*51c0*/  SEL R83, R19, 0xff800000, P0 ;  /* 0xff80000013537807 */ /* 0x000fe40000000000 */
[----:B------:R-:W-:-:S02]  /*51d0*/  LOP3.LUT P0, RZ, R93, 0x800000, RZ, 0xc0, !PT ;  /* 0x008000005dff7812 */ /* 0x000fc4000780c0ff */
[----:B------:R-:W-:Y:S02]  /*51e0*/  SEL R90, R24, 0xff800000, P4 ;  /* 0xff800000185a7807 */ /* 0x000fe40002000000 */
[----:B------:R-:W-:Y:S02]  /*51f0*/  SEL R89, R27, 0xff800000, P0 ;  /* 0xff8000001b597807 */ /* 0x000fe40000000000 */
[----:B------:R-:W-:Y:S02]  /*5200*/  SEL R91, R25, 0xff800000, P5 ;  /* 0xff800000195b7807 */ /* 0x000fe40002800000 */
[----:B------:R-:W-:Y:S02]  /*5210*/  SEL R88, R26, 0xff800000, P6 ;  /* 0xff8000001a587807 */ /* 0x000fe40003000000 */
[----:B------:R-:W-:Y:S02]  /*5220*/  R2P PR, R93.B3, 0x7f ;  /* 0x0000007f5d007804 */ /* 0x000fe40000003000 */
[----:B------:R-:W-:-:S02]  /*5230*/  VIADDMNMX R5, R133, 0x40, RZ, !PT ;  /* 0x0000004085057846 */ /* 0x000fc400078001ff */
[----:B------:R-:W-:Y:S02]  /*5240*/  R2UR UR7, R3 ;  /* 0x00000000030772ca */ /* 0x000fe400000e0000 */
[----:B------:R-:W-:Y:S02]  /*5250*/  SEL R92, R28, 0xff800000, P0 ;  /* 0xff8000001c5c7807 */ /* 0x000fe40000000000 */
[----:B------:R-:W-:Y:S02]  /*5260*/  ISETP.GT.AND P0, PT, R93, -0x1, PT ;  /* 0xffffffff5d00780c */ /* 0x000fe40003f04270 */
[----:B------:R-:W-:Y:S02]  /*5270*/  SHF.R.U32.HI R4, RZ, R5, R142 ;  /* 0x00000005ff047219 */ /* 0x000fe4000001168e */
[----:B------:R-:W-:Y:S02]  /*5280*/  SEL R93, R29, 0xff800000, P1 ;  /* 0xff8000001d5d7807 */ /* 0x000fe40000800000 */
[----:B------:R-:W-:-:S02]  /*5290*/  SEL R94, R30, 0xff800000, P2 ;  /* 0xff8000001e5e7807 */ /* 0x000fc40001000000 */
[----:B------:R-:W-:Y:S01]  /*52a0*/  SEL R95, R31, 0xff800000, P3 ;  /* 0xff8000001f5f7807 */ /* 0x000fe20001800000 */
[----:B------:R-:W-:Y:S01]  /*52b0*/  UPRMT UR11, UR7, 0x654, UR11 ;  /* 0x00000654070b7896 */ /* 0x000fe2000800000b */
[----:B------:R-:W-:Y:S02]  /*52c0*/  SEL R96, R32, 0xff800000, P4 ;  /* 0xff80000020607807 */ /* 0x000fe40002000000 */
[----:B------:R-:W-:Y:S02]  /*52d0*/  SEL R97, R33, 0xff800000, P5 ;  /* 0xff80000021617807 */ /* 0x000fe40002800000 */
[----:B------:R-:W-:Y:S02]  /*52e0*/  SEL R98, R34, 0xff800000, P6 ;  /* 0xff80000022627807 */ /* 0x000fe40003000000 */
[----:B------:R-:W-:Y:S02]  /*52f0*/  R2P PR, R4, 0x7e ;  /* 0x0000007e04007804 */ /* 0x000fe40000000000 */
[----:B------:R-:W-:-:S02]  /*5300*/  SEL R99, R35, 0xff800000, !P0 ;  /* 0xff80000023637807 */ /* 0x000fc40004000000 */
[----:B------:R-:W-:Y:S02]  /*5310*/  LOP3.LUT R5, R4, 0x1, RZ, 0xc0, !PT ;  /* 0x0000000104057812 */ /* 0x000fe400078ec0ff */
[----:B--2---:R-:W-:Y:S02]  /*5320*/  SEL R107, R37, 0xff800000, P1 ;  /* 0xff800000256b7807 */ /* 0x004fe40000800000 */
[----:B------:R-:W-:Y:S02]  /*5330*/  SEL R100, R38, 0xff800000, P2 ;  /* 0xff80000026647807 */ /* 0x000fe40001000000 */
[----:B------:R-:W-:Y:S02]  /*5340*/  SEL R101, R39, 0xff800000, P3 ;  /* 0xff80000027657807 */ /* 0x000fe40001800000 */
[----:B------:R-:W-:Y:S02]  /*5350*/  SEL R102, R40, 0xff800000, P4 ;  /* 0xff80000028667807 */ /* 0x000fe40002000000 */
[----:B------:R-:W-:-:S02]  /*5360*/  SEL R103, R41, 0xff800000, P5 ;  /* 0xff80000029677807 */ /* 0x000fc40002800000 */
[----:B------:R-:W-:Y:S02]  /*5370*/  SEL R110, R42, 0xff800000, P6 ;  /* 0xff8000002a6e7807 */ /* 0x000fe40003000000 */
[----:B------:R-:W-:-:S05]  /*5380*/  R2P PR, R4.B1, 0x7f ;  /* 0x0000007f04007804 */ /* 0x000fca0000001000 */
[----:B------:R-:W-:Y:S02]  /*5390*/  SEL R104, R44, 0xff800000, P0 ;  /* 0xff8000002c687807 */ /* 0x000fe40000000000 */
[----:B------:R-:W-:Y:S02]  /*53a0*/  SEL R105, R45, 0xff800000, P1 ;  /* 0xff8000002d697807 */ /* 0x000fe40000800000 */
[----:B------:R-:W-:Y:S02]  /*53b0*/  SEL R108, R46, 0xff800000, P2 ;  /* 0xff8000002e6c7807 */ /* 0x000fe40001000000 */
[----:B------:R-:W-:Y:S02]  /*53c0*/  SEL R109, R47, 0xff800000, P3 ;  /* 0xff8000002f6d7807 */ /* 0x000fe40001800000 */
[----:B------:R-:W-:Y:S02]  /*53d0*/  SEL R112, R48, 0xff800000, P4 ;  /* 0xff80000030707807 */ /* 0x000fe40002000000 */
[----:B------:R-:W-:-:S02]  /*53e0*/  SEL R113, R49, 0xff800000, P5 ;  /* 0xff80000031717807 */ /* 0x000fc40002800000 */
[----:B------:R-:W-:Y:S02]  /*53f0*/  SEL R114, R50, 0xff800000, P6 ;  /* 0xff80000032727807 */ /* 0x000fe40003000000 */
[----:B------:R-:W-:-:S05]  /*5400*/  R2P PR, R4.B2, 0x7f ;  /* 0x0000007f04007804 */ /* 0x000fca0000002000 */
[----:B------:R-:W-:Y:S02]  /*5410*/  SEL R52, R52, 0xff800000, P0 ;  /* 0xff80000034347807 */ /* 0x000fe40000000000 */
[----:B------:R-:W-:Y:S02]  /*5420*/  ISETP.NE.U32.AND P0, PT, R5, 0x1, PT ;  /* 0x000000010500780c */ /* 0x000fe40003f05070 */
[----:B------:R-:W-:Y:S02]  /*5430*/  SEL R53, R53, 0xff800000, P1 ;  /* 0xff80000035357807 */ /* 0x000fe40000800000 */
[----:B------:R-:W-:Y:S02]  /*5440*/  SEL R106, R36, 0xff800000, !P0 ;  /* 0xff800000246a7807 */ /* 0x000fe40004000000 */
[----:B------:R-:W-:Y:S02]  /*5450*/  LOP3.LUT P0, RZ, R4, 0x80, RZ, 0xc0, !PT ;  /* 0x0000008004ff7812 */ /* 0x000fe4000780c0ff */
[----:B------:R-:W-:-:S02]  /*5460*/  SEL R54, R54, 0xff800000, P2 ;  /* 0xff80000036367807 */ /* 0x000fc40001000000 */
[----:B------:R-:W-:Y:S02]  /*5470*/  SEL R111, R43, 0xff800000, P0 ;  /* 0xff8000002b6f7807 */ /* 0x000fe40000000000 */
[C---:B------:R-:W-:Y:S02]  /*5480*/  LOP3.LUT P0, RZ, R4.reuse, 0x8000, RZ, 0xc0, !PT ;  /* 0x0000800004ff7812 */ /* 0x040fe4000780c0ff */
[----:B------:R-:W-:Y:S02]  /*5490*/  SEL R55, R55, 0xff800000, P3 ;  /* 0xff80000037377807 */ /* 0x000fe40001800000 */
[----:B------:R-:W-:Y:S02]  /*54a0*/  SEL R115, R51, 0xff800000, P0 ;  /* 0xff80000033737807 */ /* 0x000fe40000000000 */
[----:B------:R-:W1:Y:S01]  /*54b0*/  LDTM.x32 R20, tmem[UR4] ;  /* 0x00000004001479ee */ /* 0x000e6200082c0000 */
[----:B------:R-:W-:Y:S02]  /*54c0*/  LOP3.LUT P0, RZ, R4, 0x800000, RZ, 0xc0, !PT ;  /* 0x0080000004ff7812 */ /* 0x000fe4000780c0ff */
[----:B------:R-:W-:-:S02]  /*54d0*/  SEL R56, R56, 0xff800000, P4 ;  /* 0xff80000038387807 */ /* 0x000fc40002000000 */
[----:B------:R-:W-:Y:S02]  /*54e0*/  SEL R59, R59, 0xff800000, P0 ;  /* 0xff8000003b3b7807 */ /* 0x000fe40000000000 */
[----:B------:R-:W-:Y:S02]  /*54f0*/  SEL R57, R57, 0xff800000, P5 ;  /* 0xff80000039397807 */ /* 0x000fe40002800000 */
[----:B------:R-:W-:Y:S02]  /*5500*/  SEL R58, R58, 0xff800000, P6 ;  /* 0xff8000003a3a7807 */ /* 0x000fe40003000000 */
[----:B------:R-:W-:Y:S02]  /*5510*/  R2P PR, R4.B3, 0x7f ;  /* 0x0000007f04007804 */ /* 0x000fe40000003000 */
[----:B------:R-:W-:-:S03]  /*5520*/  R2UR UR4, R151 ;  /* 0x00000000970472ca */ /* 0x000fc600000e0000 */
[----:B------:R-:W-:Y:S02]  /*5530*/  SEL R60, R60, 0xff800000, P0 ;  /* 0xff8000003c3c7807 */ /* 0x000fe40000000000 */
[----:B------:R-:W-:Y:S02]  /*5540*/  ISETP.GT.AND P0, PT, R4, -0x1, PT ;  /* 0xffffffff0400780c */ /* 0x000fe40003f04270 */
[----:B------:R-:W-:Y:S02]  /*5550*/  SEL R61, R61, 0xff800000, P1 ;  /* 0xff8000003d3d7807 */ /* 0x000fe40000800000 */
[----:B------:R-:W-:Y:S02]  /*5560*/  SEL R62, R62, 0xff800000, P2 ;  /* 0xff8000003e3e7807 */ /* 0x000fe40001000000 */
[----:B------:R-:W-:Y:S02]  /*5570*/  SEL R63, R63, 0xff800000, P3 ;  /* 0xff8000003f3f7807 */ /* 0x000fe40001800000 */
[----:B------:R-:W-:-:S02]  /*5580*/  SEL R64, R64, 0xff800000, P4 ;  /* 0xff80000040407807 */ /* 0x000fc40002000000 */
[----:B------:R-:W-:Y:S02]  /*5590*/  SEL R65, R65, 0xff800000, P5 ;  /* 0xff80000041417807 */ /* 0x000fe40002800000 */
[----:B------:R-:W-:Y:S02]  /*55a0*/  SEL R66, R66, 0xff800000, P6 ;  /* 0xff80000042427807 */ /* 0x000fe40003000000 */
[----:B------:R-:W-:Y:S02]  /*55b0*/  R2P PR, R143, 0x7e ;  /* 0x0000007e8f007804 */ /* 0x000fe40000000000 */
[----:B------:R-:W-:Y:S02]  /*55c0*/  SEL R67, R67, 0xff800000, !P0 ;  /* 0xff80000043437807 */ /* 0x000fe40004000000 */
[----:B------:R-:W-:Y:S02]  /*55d0*/  LOP3.LUT R4, R143, 0x1, RZ, 0xc0, !PT ;  /* 0x000000018f047812 */ /* 0x000fe400078ec0ff */
[----:B-1----:R-:W-:-:S02]  /*55e0*/  SEL R123, R21, 0xff800000, P1 ;  /* 0xff800000157b7807 */ /* 0x002fc40000800000 */
[----:B------:R-:W-:Y:S02]  /*55f0*/  SEL R116, R22, 0xff800000, P2 ;  /* 0xff80000016747807 */ /* 0x000fe40001000000 */
[----:B------:R-:W-:Y:S02]  /*5600*/  SEL R117, R23, 0xff800000, P3 ;  /* 0xff80000017757807 */ /* 0x000fe40001800000 */
[----:B------:R-:W-:Y:S02]  /*5610*/  SEL R118, R24, 0xff800000, P4 ;  /* 0xff80000018767807 */ /* 0x000fe40002000000 */
[----:B------:R-:W-:Y:S02]  /*5620*/  SEL R119, R25, 0xff800000, P5 ;  /* 0xff80000019777807 */ /* 0x000fe40002800000 */
        /* <DEDUP_REMOVED lines=17> */
[----:B------:R-:W-:Y:S02]  /*5740*/  LOP3.LUT P0, RZ, R143, 0x8000, RZ, 0xc0, !PT ;  /* 0x000080008fff7812 */ /* 0x000fe4000780c0ff */
[----:B------:R-:W-:Y:S02]  /*5750*/  SEL R135, R39, 0xff800000, P3 ;  /* 0xff80000027877807 */ /* 0x000fe40001800000 */
[----:B------:R-:W-:Y:S02]  /*5760*/  SEL R131, R35, 0xff800000, P0 ;  /* 0xff80000023837807 */ /* 0x000fe40000000000 */
[----:B------:R-:W1:Y:S01]  /*5770*/  LDTM.x32 R4, tmem[UR4] ;  /* 0x00000004000479ee */ /* 0x000e6200082c0000 */
[----:B------:R-:W-:Y:S01]  /*5780*/  LOP3.LUT P0, RZ, R143, 0x800000, RZ, 0xc0, !PT ;  /* 0x008000008fff7812 */ /* 0x000fe2000780c0ff */
[----:B------:R-:W2:Y:S01]  /*5790*/  LDCU UR4, c[0x0][0x600] ;  /* 0x0000c000ff0477ac */ /* 0x000ea20008000800 */
[----:B------:R-:W-:-:S02]  /*57a0*/  SEL R140, R40, 0xff800000, P4 ;  /* 0xff800000288c7807 */ /* 0x000fc40002000000 */
[----:B------:R-:W-:Y:S02]  /*57b0*/  SEL R139, R43, 0xff800000, P0 ;  /* 0xff8000002b8b7807 */ /* 0x000fe40000000000 */
[----:B------:R-:W-:Y:S02]  /*57c0*/  SEL R141, R41, 0xff800000, P5 ;  /* 0xff800000298d7807 */ /* 0x000fe40002800000 */
[----:B------:R-:W-:Y:S02]  /*57d0*/  SEL R138, R42, 0xff800000, P6 ;  /* 0xff8000002a8a7807 */ /* 0x000fe40003000000 */
[----:B------:R-:W-:Y:S02]  /*57e0*/  R2P PR, R143.B3, 0x7f ;  /* 0x0000007f8f007804 */ /* 0x000fe40000003000 */
[----:B------:R-:W-:Y:S02]  /*57f0*/  SHF.R.U32.HI R36, RZ, R145, R142 ;  /* 0x00000091ff247219 */ /* 0x000fe4000001168e */
[----:B------:R-:W-:-:S02]  /*5800*/  FMNMX R38, R68, R69, !PT ;  /* 0x0000004544267209 */ /* 0x000fc40007800000 */
        /* <DEDUP_REMOVED lines=8> */
[C---:B------:R-:W-:Y:S02]  /*5890*/  R2P PR, R36.reuse, 0x7e ;  /* 0x0000007e24007804 */ /* 0x040fe40000000000 */
        /* <DEDUP_REMOVED lines=8> */
[----:B------:R-:W-:-:S02]  /*5920*/  R2P PR, R36.B1, 0x7f ;  /* 0x0000007f24007804 */ /* 0x000fc40000001000 */
[----:B------:R-:W-:Y:S02]  /*5930*/  FMNMX R39, R74, R75, !PT ;  /* 0x0000004b4a277209 */ /* 0x000fe40007800000 */
[----:B------:R-:W-:Y:S02]  /*5940*/  FMNMX3 R38, R38, R76, R77, !PT ;  /* 0x0000004c26267276 */ /* 0x000fe4000780004d */
[----:B------:R-:W-:Y:S02]  /*5950*/  SEL R12, R12, 0xff800000, P0 ;  /* 0xff8000000c0c7807 */ /* 0x000fe40000000000 */
[----:B------:R-:W-:Y:S02]  /*5960*/  SEL R13, R13, 0xff800000, P1 ;  /* 0xff8000000d0d7807 */ /* 0x000fe40000800000 */
[----:B------:R-:W-:Y:S02]  /*5970*/  SEL R14, R14, 0xff800000, P2 ;  /* 0xff8000000e0e7807 */ /* 0x000fe40001000000 */
[----:B------:R-:W-:-:S02]  /*5980*/  SEL R15, R15, 0xff800000, P3 ;  /* 0xff8000000f0f7807 */ /* 0x000fc40001800000 */
[----:B------:R-:W-:Y:S02]  /*5990*/  SEL R16, R16, 0xff800000, P4 ;  /* 0xff80000010107807 */ /* 0x000fe40002000000 */
[----:B------:R-:W-:Y:S02]  /*59a0*/  SEL R17, R17, 0xff800000, P5 ;  /* 0xff80000011117807 */ /* 0x000fe40002800000 */
[----:B------:R-:W-:Y:S02]  /*59b0*/  SEL R18, R18, 0xff800000, P6 ;  /* 0xff80000012127807 */ /* 0x000fe40003000000 */
[----:B------:R-:W-:Y:S02]  /*59c0*/  R2P PR, R36.B2, 0x7f ;  /* 0x0000007f24007804 */ /* 0x000fe40000002000 */
[----:B------:R-:W-:Y:S02]  /*59d0*/  FMNMX3 R39, R39, R72, R73, !PT ;  /* 0x0000004827277276 */ /* 0x000fe40007800049 */
[----:B------:R-:W-:-:S02]  /*59e0*/  FMNMX3 R38, R38, R86, R87, !PT ;  /* 0x0000005626267276 */ /* 0x000fc40007800057 */
        /* <DEDUP_REMOVED lines=10> */
[----:B------:R-:W-:Y:S02]  /*5a90*/  LOP3.LUT P0, RZ, R36, 0x800000, RZ, 0xc0, !PT ;  /* 0x0080000024ff7812 */ /* 0x000fe4000780c0ff */
[----:B------:R-:W-:-:S02]  /*5aa0*/  SEL R24, R24, 0xff800000, P4 ;  /* 0xff80000018187807 */ /* 0x000fc40002000000 */
[----:B------:R-:W-:Y:S02]  /*5ab0*/  SEL R27, R27, 0xff800000, P0 ;  /* 0xff8000001b1b7807 */ /* 0x000fe40000000000 */
[----:B------:R-:W-:Y:S02]  /*5ac0*/  SEL R25, R25, 0xff800000, P5 ;  /* 0xff80000019197807 */ /* 0x000fe40002800000 */
[----:B------:R-:W-:Y:S02]  /*5ad0*/  SEL R26, R26, 0xff800000, P6 ;  /* 0xff8000001a1a7807 */ /* 0x000fe40003000000 */
[----:B------:R-:W-:Y:S02]  /*5ae0*/  R2P PR, R36.B3, 0x7f ;  /* 0x0000007f24007804 */ /* 0x000fe40000003000 */
[----:B------:R-:W-:Y:S02]  /*5af0*/  FMNMX R37, R70, R71, !PT ;  /* 0x0000004746257209 */ /* 0x000fe40007800000 */
[----:B------:R-:W-:-:S02]  /*5b00*/  FMNMX3 R39, R39, R84, R85, !PT ;  /* 0x0000005427277276 */ /* 0x000fc40007800055 */
[----:B------:R-:W-:Y:S02]  /*5b10*/  SEL R28, R28, 0xff800000, P0 ;  /* 0xff8000001c1c7807 */ /* 0x000fe40000000000 */
[----:B------:R-:W-:Y:S02]  /*5b20*/  ISETP.GT.AND P0, PT, R36, -0x1, PT ;  /* 0xffffffff2400780c */ /* 0x000fe40003f04270 */
[----:B------:R-:W-:Y:S02]  /*5b30*/  FMNMX R36, R78, R79, !PT ;  /* 0x0000004f4e247209 */ /* 0x000fe40007800000 */
[----:B------:R-:W-:Y:S02]  /*5b40*/  FMNMX3 R37, R37, R80, R81, !PT ;  /* 0x0000005025257276 */ /* 0x000fe40007800051 */
[----:B------:R-:W-:Y:S02]  /*5b50*/  FMNMX3 R36, R36, R82, R83, !PT ;  /* 0x0000005224247276 */ /* 0x000fe40007800053 */
[----:B------:R-:W-:-:S02]  /*5b60*/  FMNMX3 R37, R37, R90, R91, !PT ;  /* 0x0000005a25257276 */ /* 0x000fc4000780005b */
[----:B------:R-:W-:Y:S02]  /*5b70*/  FMNMX3 R36, R36, R88, R89, !PT ;  /* 0x0000005824247276 */ /* 0x000fe40007800059 */
[----:B------:R-:W-:Y:S02]  /*5b80*/  FMNMX3 R39, R39, R92, R93, !PT ;  /* 0x0000005c27277276 */ /* 0x000fe4000780005d */
[----:B------:R-:W-:Y:S02]  /*5b90*/  FMNMX3 R38, R38, R94, R95, !PT ;  /* 0x0000005e26267276 */ /* 0x000fe4000780005f */
        /* <DEDUP_REMOVED lines=44> */
[----:B------:R-:W-:-:S02]  /*5e60*/  SEL R29, R29, 0xff800000, P1 ;  /* 0xff8000001d1d7807 */ /* 0x000fc40000800000 */
[----:B------:R-:W-:Y:S02]  /*5e70*/  SEL R30, R30, 0xff800000, P2 ;  /* 0xff8000001e1e7807 */ /* 0x000fe40001000000 */
[----:B------:R-:W-:Y:S02]  /*5e80*/  SEL R31, R31, 0xff800000, P3 ;  /* 0xff8000001f1f7807 */ /* 0x000fe40001800000 */
[----:B------:R-:W-:Y:S02]  /*5e90*/  SEL R35, R35, 0xff800000, !P0 ;  /* 0xff80000023237807 */ /* 0x000fe40004000000 */
[----:B------:R-:W-:Y:S02]  /*5ea0*/  SEL R32, R32, 0xff800000, P4 ;  /* 0xff80000020207807 */ /* 0x000fe40002000000 */
[----:B------:R-:W-:Y:S02]  /*5eb0*/  SEL R33, R33, 0xff800000, P5 ;  /* 0xff80000021217807 */ /* 0x000fe40002800000 */
[----:B------:R-:W-:-:S02]  /*5ec0*/  FMNMX3 R39, R39, R28, R29, !PT ;  /* 0x0000001c27277276 */ /* 0x000fc4000780001d */
[----:B------:R-:W-:Y:S02]  /*5ed0*/  FMNMX3 R38, R38, R30, R31, !PT ;  /* 0x0000001e26267276 */ /* 0x000fe4000780001f */
[----:B------:R-:W-:Y:S02]  /*5ee0*/  SEL R34, R34, 0xff800000, P6 ;  /* 0xff80000022227807 */ /* 0x000fe40003000000 */
[----:B------:R-:W-:Y:S02]  /*5ef0*/  FMNMX3 R37, R37, R24, R25, !PT ;  /* 0x0000001825257276 */ /* 0x000fe40007800019 */
[----:B------:R-:W-:Y:S02]  /*5f00*/  FMNMX3 R36, R36, R26, R27, !PT ;  /* 0x0000001a24247276 */ /* 0x000fe4000780001b */
[----:B------:R-:W-:Y:S02]  /*5f10*/  FMNMX R38, R39, R38, !PT ;  /* 0x0000002627267209 */ /* 0x000fe40007800000 */
[----:B------:R-:W-:-:S02]  /*5f20*/  FMNMX3 R37, R37, R32, R33, !PT ;  /* 0x0000002025257276 */ /* 0x000fc40007800021 */
[----:B------:R-:W-:-:S04]  /*5f30*/  FMNMX3 R36, R36, R34, R35, !PT ;  /* 0x0000002224247276 */ /* 0x000fc80007800023 */
[----:B------:R-:W-:-:S04]  /*5f40*/  FMNMX3 R168, R38, R37, R36, !PT ;  /* 0x0000002526a87276 */ /* 0x000fc80007800024 */
[----:B------:R-:W-:-:S04]  /*5f50*/  FSETP.NEU.AND P0, PT, R168, -INF , PT ;  /* 0xff800000a800780b */ /* 0x000fc80003f0d000 */
[----:B------:R-:W-:Y:S02]  /*5f60*/  FSEL R159, R168, RZ, P0 ;  /* 0x000000ffa89f7208 */ /* 0x000fe40000000000 */
[----:B------:R-:W-:-:S03]  /*5f70*/  ELECT P0, URZ, PT ;  /* 0x0000000000ff782f */ /* 0x000fc60003800000 */
[----:B--2---:R-:W-:-:S04]  /*5f80*/  FFMA R159, -R159, UR4, RZ ;  /* 0x000000049f9f7c23 */ /* 0x004fc800080001ff */
[--C-:B------:R-:W-:Y:S02]  /*5f90*/  FFMA2 R36, R74.F32x2.HI_LO, UR4.F32, R159.reuse.F32 ;  /* 0x000000044a247c49 */ /* 0x100fe4000920009f */
[--C-:B------:R-:W-:Y:S02]  /*5fa0*/  FFMA2 R38, R68.F32x2.HI_LO, UR4.F32, R159.reuse.F32 ;  /* 0x0000000444267c49 */ /* 0x100fe4000920009f */
[--C-:B------:R-:W-:Y:S02]  /*5fb0*/  FFMA2 R40, R70.F32x2.HI_LO, UR4.F32, R159.reuse.F32 ;  /* 0x0000000446287c49 */ /* 0x100fe4000920009f */
[--C-:B------:R-:W-:Y:S01]  /*5fc0*/  FFMA2 R42, R78.F32x2.HI_LO, UR4.F32, R159.reuse.F32 ;  /* 0x000000044e2a7c49 */ /* 0x100fe2000920009f */
[----:B------:R-:W-:Y:S01]  /*5fd0*/  MUFU.EX2 R36, R36 ;  /* 0x0000002400247308 */ /* 0x000fe20000000800 */
[--C-:B------:R-:W-:Y:S02]  /*5fe0*/  FFMA2 R44, R72.F32x2.HI_LO, UR4.F32, R159.reuse.F32 ;  /* 0x00000004482c7c49 */ /* 0x100fe4000920009f */
[----:B------:R-:W-:-:S02]  /*5ff0*/  FFMA2 R46, R76.F32x2.HI_LO, UR4.F32, R159.F32 ;  /* 0x000000044c2e7c49 */ /* 0x000fc4000920009f */
[--C-:B------:R-:W-:Y:S02]  /*6000*/  FFMA2 R48, R80.F32x2.HI_LO, UR4.F32, R159.reuse.F32 ;  /* 0x0000000450307c49 */ /* 0x100fe4000920009f */
[--C-:B------:R-:W-:Y:S01]  /*6010*/  FFMA2 R50, R82.F32x2.HI_LO, UR4.F32, R159.reuse.F32 ;  /* 0x0000000452327c49 */ /* 0x100fe2000920009f */
[----:B------:R-:W1:Y:S01]  /*6020*/  MUFU.EX2 R37, R37 ;  /* 0x0000002500257308 */ /* 0x000e620000000800 */
[--C-:B------:R-:W-:Y:S02]  /*6030*/  FFMA2 R68, R84.F32x2.HI_LO, UR4.F32, R159.reuse.F32 ;  /* 0x0000000454447c49 */ /* 0x100fe4000920009f */
[--C-:B------:R-:W-:Y:S02]  /*6040*/  FFMA2 R70, R86.F32x2.HI_LO, UR4.F32, R159.reuse.F32 ;  /* 0x0000000456467c49 */ /* 0x100fe4000920009f */
[--C-:B------:R-:W-:Y:S02]  /*6050*/  FFMA2 R72, R90.F32x2.HI_LO, UR4.F32, R159.reuse.F32 ;  /* 0x000000045a487c49 */ /* 0x100fe4000920009f */
[--C-:B------:R-:W-:Y:S01]  /*6060*/  FFMA2 R74, R88.F32x2.HI_LO, UR4.F32, R159.reuse.F32 ;  /* 0x00000004584a7c49 */ /* 0x100fe2000920009f */
[----:B------:R-:W-:Y:S01]  /*6070*/  MUFU.EX2 R38, R38 ;  /* 0x0000002600267308 */ /* 0x000fe20000000800 */
[----:B------:R-:W-:-:S02]  /*6080*/  FFMA2 R76, R92.F32x2.HI_LO, UR4.F32, R159.F32 ;  /* 0x000000045c4c7c49 */ /* 0x000fc4000920009f */
[--C-:B------:R-:W-:Y:S02]  /*6090*/  FFMA2 R78, R94.F32x2.HI_LO, UR4.F32, R159.reuse.F32 ;  /* 0x000000045e4e7c49 */ /* 0x100fe4000920009f */
[--C-:B------:R-:W-:Y:S02]  /*60a0*/  FFMA2 R80, R96.F32x2.HI_LO, UR4.F32, R159.reuse.F32 ;  /* 0x0000000460507c49 */ /* 0x100fe4000920009f */
[--C-:B------:R-:W-:Y:S01]  /*60b0*/  FFMA2 R82, R98.F32x2.HI_LO, UR4.F32, R159.reuse.F32 ;  /* 0x0000000462527c49 */ /* 0x100fe2000920009f */
[----:B------:R-:W2:Y:S01]  /*60c0*/  MUFU.EX2 R39, R39 ;  /* 0x0000002700277308 */ /* 0x000ea20000000800 */
[--C-:B------:R-:W-:Y:S02]  /*60d0*/  FFMA2 R94, R108.F32x2.HI_LO, UR4.F32, R159.reuse.F32 ;  /* 0x000000046c5e7c49 */ /* 0x100fe4000920009f */
[--C-:B------:R-:W-:Y:S02]  /*60e0*/  FFMA2 R108, R120.F32x2.HI_LO, UR4.F32, R159.reuse.F32 ;  /* 0x00000004786c7c49 */ /* 0x100fe4000920009f */
[----:B------:R-:W-:-:S02]  /*60f0*/  FFMA2 R84, R106.F32x2.HI_LO, UR4.F32, R159.F32 ;  /* 0x000000046a547c49 */ /* 0x000fc4000920009f */
[--C-:B------:R-:W-:Y:S01]  /*6100*/  FFMA2 R86, R100.F32x2.HI_LO, UR4.F32, R159.reuse.F32 ;  /* 0x0000000464567c49 */ /* 0x100fe2000920009f */
[----:B------:R-:W-:Y:S01]  /*6110*/  MUFU.EX2 R40, R40 ;  /* 0x0000002800287308 */ /* 0x000fe20000000800 */
[--C-:B------:R-:W-:Y:S02]  /*6120*/  FFMA2 R88, R102.F32x2.HI_LO, UR4.F32, R159.reuse.F32 ;  /* 0x0000000466587c49 */ /* 0x100fe4000920009f */
[--C-:B------:R-:W-:Y:S02]  /*6130*/  FFMA2 R90, R110.F32x2.HI_LO, UR4.F32, R159.reuse.F32 ;  /* 0x000000046e5a7c49 */ /* 0x100fe4000920009f */
[--C-:B------:R-:W-:Y:S02]  /*6140*/  FFMA2 R92, R104.F32x2.HI_LO, UR4.F32, R159.reuse.F32 ;  /* 0x00000004685c7c49 */ /* 0x100fe4000920009f */
[--C-:B------:R-:W-:Y:S01]  /*6150*/  FFMA2 R96, R112.F32x2.HI_LO, UR4.F32, R159.reuse.F32 ;  /* 0x0000000470607c49 */ /* 0x100fe2000920009f */
[----:B------:R-:W3:Y:S01]  /*6160*/  MUFU.EX2 R41, R41 ;  /* 0x0000002900297308 */ /* 0x000ee20000000800 */
[----:B------:R-:W-:-:S02]  /*6170*/  FFMA2 R98, R114.F32x2.HI_LO, UR4.F32, R159.F32 ;  /* 0x0000000472627c49 */ /* 0x000fc4000920009f */
[--C-:B------:R-:W-:Y:S02]  /*6180*/  FFMA2 R52, R52.F32x2.HI_LO, UR4.F32, R159.reuse.F32 ;  /* 0x0000000434347c49 */ /* 0x100fe4000920009f */
[--C-:B------:R-:W-:Y:S02]  /*6190*/  FFMA2 R54, R54.F32x2.HI_LO, UR4.F32, R159.reuse.F32 ;  /* 0x0000000436367c49 */ /* 0x100fe4000920009f */
[--C-:B------:R-:W-:Y:S01]  /*61a0*/  FFMA2 R56, R56.F32x2.HI_LO, UR4.F32, R159.reuse.F32 ;  /* 0x0000000438387c49 */ /* 0x100fe2000920009f */
[----:B------:R-:W-:Y:S01]  /*61b0*/  MUFU.EX2 R42, R42 ;  /* 0x0000002a002a7308 */ /* 0x000fe20000000800 */
[--C-:B------:R-:W-:Y:S02]  /*61c0*/  FFMA2 R58, R58.F32x2.HI_LO, UR4.F32, R159.reuse.F32 ;  /* 0x000000043a3a7c49 */ /* 0x100fe4000920009f */
[--C-:B------:R-:W-:Y:S02]  /*61d0*/  FFMA2 R60, R60.F32x2.HI_LO, UR4.F32, R159.reuse.F32 ;  /* 0x000000043c3c7c49 */ /* 0x100fe4000920009f */
[----:B------:R-:W-:-:S02]  /*61e0*/  FFMA2 R62, R62.F32x2.HI_LO, UR4.F32, R159.F32 ;  /* 0x000000043e3e7c49 */ /* 0x000fc4000920009f */
[--C-:B------:R-:W-:Y:S01]  /*61f0*/  FFMA2 R64, R64.F32x2.HI_LO, UR4.F32, R159.reuse.F32 ;  /* 0x0000000440407c49 */ /* 0x100fe2000920009f */
[----:B------:R-:W4:Y:S01]  /*6200*/  MUFU.EX2 R43, R43 ;  /* 0x0000002b002b7308 */ /* 0x000f220000000800 */
[--C-:B------:R-:W-:Y:S02]  /*6210*/  FFMA2 R66, R66.F32x2.HI_LO, UR4.F32, R159.reuse.F32 ;  /* 0x0000000442427c49 */ /* 0x100fe4000920009f */
[--C-:B------:R-:W-:Y:S02]  /*6220*/  FFMA2 R120, R140.F32x2.HI_LO, UR4.F32, R159.reuse.F32 ;  /* 0x000000048c787c49 */ /* 0x100fe4000920009f */
[--C-:B------:R-:W-:Y:S02]  /*6230*/  FFMA2 R140, R10.F32x2.HI_LO, UR4.F32, R159.reuse.F32 ;  /* 0x000000040a8c7c49 */ /* 0x100fe4000920009f */
[----:B------:R-:W-:Y:S02]  /*6240*/  IMAD.U32 R11, RZ, RZ, UR12 ;  /* 0x0000000cff0b7e24 */ /* 0x000fe4000f8e00ff */
[--C-:B------:R-:W-:Y:S01]  /*6250*/  FFMA2 R100, R122.F32x2.HI_LO, UR4.F32, R159.reuse.F32 ;  /* 0x000000047a647c49 */ /* 0x100fe2000920009f */
[----:B------:R-:W-:Y:S01]  /*6260*/  MUFU.EX2 R44, R44 ;  /* 0x0000002c002c7308 */ /* 0x000fe20000000800 */
[----:B------:R-:W-:-:S02]  /*6270*/  FFMA2 R102, R116.F32x2.HI_LO, UR4.F32, R159.F32 ;  /* 0x0000000474667c49 */ /* 0x000fc4000920009f */
[--C-:B------:R-:W-:Y:S02]  /*6280*/  FFMA2 R104, R118.F32x2.HI_LO, UR4.F32, R159.reuse.F32 ;  /* 0x0000000476687c49 */ /* 0x100fe4000920009f */
[--C-:B------:R-:W-:Y:S02]  /*6290*/  FFMA2 R106, R126.F32x2.HI_LO, UR4.F32, R159.reuse.F32 ;  /* 0x000000047e6a7c49 */ /* 0x100fe4000920009f */
[--C-:B------:R-:W-:Y:S01]  /*62a0*/  FFMA2 R110, R124.F32x2.HI_LO, UR4.F32, R159.reuse.F32 ;  /* 0x000000047c6e7c49 */ /* 0x100fe2000920009f */
[----:B------:R-:W5:Y:S01]  /*62b0*/  MUFU.EX2 R45, R45 ;  /* 0x0000002d002d7308 */ /* 0x000f620000000800 */
        /* <DEDUP_REMOVED lines=9> */
[----:B------:R-:W5:Y:S01]  /*6350*/  MUFU.EX2 R47, R47 ;  /* 0x0000002f002f7308 */ /* 0x000f620000000800 */
[----:B------:R-:W-:-:S02]  /*6360*/  FFMA2 R130, R148.F32x2.HI_LO, UR4.F32, R159.F32 ;  /* 0x0000000494827c49 */ /* 0x000fc4000920009f */
[--C-:B------:R-:W-:Y:S01]  /*6370*/  FFMA2 R132, R4.F32x2.HI_LO, UR4.F32, R159.reuse.F32 ;  /* 0x0000000404847c49 */ /* 0x100fe2000920009f */
[----:B-1----:R-:W-:Y:S01]  /*6380*/  F2FP.BF16.F32.PACK_AB R4, R37, R36 ;  /* 0x000000242504723e */ /* 0x002fe200000010ff */
[--C-:B------:R-:W-:Y:S01]  /*6390*/  FFMA2 R134, R6.F32x2.HI_LO, UR4.F32, R159.reuse.F32 ;  /* 0x0000000406867c49 */ /* 0x100fe2000920009f */
[----:B--2---:R-:W-:Y:S01]  /*63a0*/  F2FP.BF16.F32.PACK_AB R5, R39, R38 ;  /* 0x000000262705723e */ /* 0x004fe200000010ff */
[--C-:B------:R-:W-:Y:S01]  /*63b0*/  FFMA2 R138, R8.F32x2.HI_LO, UR4.F32, R159.reuse.F32 ;  /* 0x00000004088a7c49 */ /* 0x100fe2000920009f */
[----:B------:R-:W-:Y:S01]  /*63c0*/  MUFU.EX2 R48, R48 ;  /* 0x0000003000307308 */ /* 0x000fe20000000800 */
[--C-:B------:R-:W-:Y:S01]  /*63d0*/  FFMA2 R142, R12.F32x2.HI_LO, UR4.F32, R159.reuse.F32 ;  /* 0x000000040c8e7c49 */ /* 0x100fe2000920009f */
[----:B---3--:R-:W-:Y:S01]  /*63e0*/  F2FP.BF16.F32.PACK_AB R6, R41, R40 ;  /* 0x000000282906723e */ /* 0x008fe200000010ff */
[--C-:B------:R-:W-:Y:S01]  /*63f0*/  FFMA2 R144, R14.F32x2.HI_LO, UR4.F32, R159.reuse.F32 ;  /* 0x000000040e907c49 */ /* 0x100fe2000920009f */
[----:B----4-:R-:W-:Y:S01]  /*6400*/  F2FP.BF16.F32.PACK_AB R7, R43, R42 ;  /* 0x0000002a2b07723e */ /* 0x010fe200000010ff */
[--C-:B------:R-:W-:Y:S01]  /*6410*/  FFMA2 R146, R16.F32x2.HI_LO, UR4.F32, R159.reuse.F32 ;  /* 0x0000000410927c49 */ /* 0x100fe2000920009f */
[----:B-----5:R-:W-:Y:S01]  /*6420*/  F2FP.BF16.F32.PACK_AB R8, R45, R44 ;  /* 0x0000002c2d08723e */ /* 0x020fe200000010ff */
[--C-:B------:R-:W-:Y:S01]  /*6430*/  FFMA2 R148, R18.F32x2.HI_LO, UR4.F32, R159.reuse.F32 ;  /* 0x0000000412947c49 */ /* 0x100fe2000920009f */
[----:B------:R-:W1:Y:S01]  /*6440*/  MUFU.EX2 R49, R49 ;  /* 0x0000003100317308 */ /* 0x000e620000000800 */
[----:B------:R-:W-:Y:S01]  /*6450*/  F2FP.BF16.F32.PACK_AB R9, R47, R46 ;  /* 0x0000002e2f09723e */ /* 0x000fe200000010ff */
[----:B------:R-:W-:-:S02]  /*6460*/  FFMA2 R152, R20.F32x2.HI_LO, UR4.F32, R159.F32 ;  /* 0x0000000414987c49 */ /* 0x000fc4000920009f */
[--C-:B------:R-:W-:Y:S02]  /*6470*/  FFMA2 R154, R22.F32x2.HI_LO, UR4.F32, R159.reuse.F32 ;  /* 0x00000004169a7c49 */ /* 0x100fe4000920009f */
[--C-:B------:R-:W-:Y:S02]  /*6480*/  FFMA2 R156, R24.F32x2.HI_LO, UR4.F32, R159.reuse.F32 ;  /* 0x00000004189c7c49 */ /* 0x100fe4000920009f */
[----:B------:R-:W-:Y:S01]  /*6490*/  MUFU.EX2 R50, R50 ;  /* 0x0000003200327308 */ /* 0x000fe20000000800 */
[--C-:B------:R-:W-:Y:S02]  /*64a0*/  FFMA2 R160, R26.F32x2.HI_LO, UR4.F32, R159.reuse.F32 ;  /* 0x000000041aa07c49 */ /* 0x100fe4000920009f */
[--C-:B------:R-:W-:Y:S02]  /*64b0*/  FFMA2 R162, R28.F32x2.HI_LO, UR4.F32, R159.reuse.F32 ;  /* 0x000000041ca27c49 */ /* 0x100fe4000920009f */
[--C-:B------:R-:W-:Y:S02]  /*64c0*/  FFMA2 R164, R30.F32x2.HI_LO, UR4.F32, R159.reuse.F32 ;  /* 0x000000041ea47c49 */ /* 0x100fe4000920009f */
[----:B------:R-:W-:Y:S01]  /*64d0*/  FFMA2 R32, R32.F32x2.HI_LO, UR4.F32, R159.F32 ;  /* 0x0000000420207c49 */ /* 0x000fe2000920009f */
[----:B------:R-:W2:Y:S01]  /*64e0*/  MUFU.EX2 R51, R51 ;  /* 0x0000003300337308 */ /* 0x000ea20000000800 */
[----:B------:R3:W-:Y:S06]  /*64f0*/  BAR.ARV R11, 0x40 ;  /* 0x0001000b0000751d */ /* 0x0007ec0000002000 */
[----:B-1----:R-:W-:Y:S01]  /*6500*/  F2FP.BF16.F32.PACK_AB R10, R49, R48 ;  /* 0x00000030310a723e */ /* 0x002fe200000010ff */
[----:B------:R-:W-:Y:S01]  /*6510*/  MUFU.EX2 R68, R68 ;  /* 0x0000004400447308 */ /* 0x000fe20000000800 */
[----:B------:R-:W-:-:S02]  /*6520*/  FADD2 R36, R36.F32x2.HI_LO, R44.F32x2.HI_LO ;  /* 0x0000002c2424724b */ /* 0x000fc40000000000 */
[----:B------:R-:W-:Y:S02]  /*6530*/  FADD2 R38, R38.F32x2.HI_LO, R46.F32x2.HI_LO ;  /* 0x0000002e2626724b */ /* 0x000fe40000000000 */
[----:B------:R-:W-:-:S03]  /*6540*/  FADD2 R40, R40.F32x2.HI_LO, R48.F32x2.HI_LO ;  /* 0x000000302828724b */ /* 0x000fc60000000000 */
[----:B------:R-:W1:Y:S01]  /*6550*/  MUFU.EX2 R69, R69 ;  /* 0x0000004500457308 */ /* 0x000e620000000800 */
[----:B--2---:R-:W-:-:S07]  /*6560*/  FADD2 R42, R42.F32x2.HI_LO, R50.F32x2.HI_LO ;  /* 0x000000322a2a724b */ /* 0x004fce0000000000 */
[----:B------:R-:W-:Y:S01]  /*6570*/  MUFU.EX2 R70, R70 ;  /* 0x0000004600467308 */ /* 0x000fe20000000800 */
[----:B---3--:R-:W-:-:S07]  /*6580*/  F2FP.BF16.F32.PACK_AB R11, R51, R50 ;  /* 0x00000032330b723e */ /* 0x008fce00000010ff */
[----:B------:R-:W2:Y:S01]  /*6590*/  MUFU.EX2 R71, R71 ;  /* 0x0000004700477308 */ /* 0x000ea20000000800 */
[----:B-1----:R-:W-:Y:S01]  /*65a0*/  F2FP.BF16.F32.PACK_AB R12, R69, R68 ;  /* 0x00000044450c723e */ /* 0x002fe200000010ff */
[----:B------:R-:W-:-:S06]  /*65b0*/  FADD2 R36, R36.F32x2.HI_LO, R68.F32x2.HI_LO ;  /* 0x000000442424724b */ /* 0x000fcc0000000000 */
[----:B------:R-:W-:Y:S08]  /*65c0*/  MUFU.EX2 R72, R72 ;  /* 0x0000004800487308 */ /* 0x000ff00000000800 */
[----:B------:R-:W1:Y:S01]  /*65d0*/  MUFU.EX2 R73, R73 ;  /* 0x0000004900497308 */ /* 0x000e620000000800 */
[----:B--2---:R-:W-:Y:S01]  /*65e0*/  F2FP.BF16.F32.PACK_AB R13, R71, R70 ;  /* 0x00000046470d723e */ /* 0x004fe200000010ff */
[----:B------:R-:W-:-:S06]  /*65f0*/  FADD2 R38, R38.F32x2.HI_LO, R70.F32x2.HI_LO ;  /* 0x000000462626724b */ /* 0x000fcc0000000000 */
[----:B------:R-:W-:Y:S08]  /*6600*/  MUFU.EX2 R74, R74 ;  /* 0x0000004a004a7308 */ /* 0x000ff00000000800 */
        /* <DEDUP_REMOVED lines=22> */
[----:B------:R-:W-:-:S03]  /*6770*/  FADD2 R42, R42.F32x2.HI_LO, R82.F32x2.HI_LO ;  /* 0x000000522a2a724b */ /* 0x000fc60000000000 */
[----:B------:R2:W-:Y:S03]  /*6780*/  STTM.x16 tmem[UR6], R4 ;  /* 0x00000004000079ed */ /* 0x0005e60008240006 */
[----:B------:R-:W-:Y:S08]  /*6790*/  MUFU.EX2 R86, R86 ;  /* 0x0000005600567308 */ /* 0x000ff00000000800 */
[----:B------:R-:W3:Y:S01]  /*67a0*/  MUFU.EX2 R87, R87 ;  /* 0x0000005700577308 */ /* 0x000ee20000000800 */
[----:B-1----:R-:W-:Y:S01]  /*67b0*/  F2FP.BF16.F32.PACK_AB R20, R85, R84 ;  /* 0x000000545514723e */ /* 0x002fe200000010ff */
[----:B------:R-:W-:-:S06]  /*67c0*/  FADD2 R36, R36.F32x2.HI_LO, R84.F32x2.HI_LO ;  /* 0x000000542424724b */ /* 0x000fcc0000000000 */
[----:B------:R-:W-:Y:S08]  /*67d0*/  MUFU.EX2 R88, R88 ;  /* 0x0000005800587308 */ /* 0x000ff00000000800 */
[----:B------:R-:W1:Y:S01]  /*67e0*/  MUFU.EX2 R89, R89 ;  /* 0x0000005900597308 */ /* 0x000e620000000800 */
[----:B---3--:R-:W-:Y:S01]  /*67f0*/  F2FP.BF16.F32.PACK_AB R21, R87, R86 ;  /* 0x000000565715723e */ /* 0x008fe200000010ff */
[----:B------:R-:W-:-:S06]  /*6800*/  FADD2 R38, R38.F32x2.HI_LO, R86.F32x2.HI_LO ;  /* 0x000000562626724b */ /* 0x000fcc0000000000 */
[----:B------:R-:W-:Y:S08]  /*6810*/  MUFU.EX2 R90, R90 ;  /* 0x0000005a005a7308 */ /* 0x000ff00000000800 */
[----:B------:R-:W3:Y:S01]  /*6820*/  MUFU.EX2 R91, R91 ;  /* 0x0000005b005b7308 */ /* 0x000ee20000000800 */
[----:B-1----:R-:W-:Y:S01]  /*6830*/  F2FP.BF16.F32.PACK_AB R22, R89, R88 ;  /* 0x000000585916723e */ /* 0x002fe200000010ff */
[----:B------:R-:W-:-:S06]  /*6840*/  FADD2 R40, R40.F32x2.HI_LO, R88.F32x2.HI_LO ;  /* 0x000000582828724b */ /* 0x000fcc0000000000 */
[----:B------:R-:W-:Y:S01]  /*6850*/  MUFU.EX2 R92, R92 ;  /* 0x0000005c005c7308 */ /* 0x000fe20000000800 */
[----:B--2---:R-:W-:Y:S01]  /*6860*/  FFMA2 R4, R34.F32x2.HI_LO, UR4.F32, R159.F32 ;  /* 0x0000000422047c49 */ /* 0x004fe2000920009f */
[----:B------:R-:W-:Y:S02]  /*6870*/  R2UR UR4, R158 ;  /* 0x000000009e0472ca */ /* 0x000fe400000e0000 */
[----:B------:R-:W-:-:S04]  /*6880*/  LOP3.LUT R159, R136, 0x70, RZ, 0xfc, !PT ;  /* 0x00000070889f7812 */ /* 0x000fc800078efcff */
[----:B------:R-:W1:Y:S01]  /*6890*/  MUFU.EX2 R93, R93 ;  /* 0x0000005d005d7308 */ /* 0x000e620000000800 */
[----:B---3--:R-:W-:Y:S01]  /*68a0*/  F2FP.BF16.F32.PACK_AB R23, R91, R90 ;  /* 0x0000005a5b17723e */ /* 0x008fe200000010ff */
        /* <DEDUP_REMOVED lines=35> */
[----:B-1----:R-:W-:-:S07]  /*6ae0*/  FADD2 R36, R36.F32x2.HI_LO, R60.F32x2.HI_LO ;  /* 0x0000003c2424724b */ /* 0x002fce0000000000 */
[----:B------:R-:W-:Y:S08]  /*6af0*/  MUFU.EX2 R64, R64 ;  /* 0x0000004000407308 */ /* 0x000ff00000000800 */
[----:B------:R-:W1:Y:S01]  /*6b00*/  MUFU.EX2 R65, R65 ;  /* 0x0000004100417308 */ /* 0x000e620000000800 */
[----:B--2---:R-:W-:-:S07]  /*6b10*/  FADD2 R38, R38.F32x2.HI_LO, R62.F32x2.HI_LO ;  /* 0x0000003e2626724b */ /* 0x004fce0000000000 */
        /* <DEDUP_REMOVED lines=61> */
[----:B------:R1:W-:Y:S08]  /*6ef0*/  MUFU.EX2 R166, R32 ;  /* 0x0000002000a67308 */ /* 0x0003f00000000800 */
[----:B------:R3:W-:Y:S01]  /*6f00*/  MUFU.EX2 R167, R33 ;  /* 0x0000002100a77308 */ /* 0x0007e20000000800 */
[----:B--2---:R-:W-:-:S07]  /*6f10*/  FADD2 R42, R42.F32x2.HI_LO, R130.F32x2.HI_LO ;  /* 0x000000822a2a724b */ /* 0x004fce0000000000 */
[----:B------:R-:W-:Y:S01]  /*6f20*/  MUFU.EX2 R132, R132 ;  /* 0x0000008400847308 */ /* 0x000fe20000000800 */
[----:B-1----:R-:W-:-:S07]  /*6f30*/  F2FP.BF16.F32.PACK_AB R32, R61, R60 ;  /* 0x0000003c3d20723e */ /* 0x002fce00000010ff */
[----:B------:R-:W1:Y:S01]  /*6f40*/  MUFU.EX2 R133, R133 ;  /* 0x0000008500857308 */ /* 0x000e620000000800 */
[----:B---3--:R-:W-:-:S04]  /*6f50*/  F2FP.BF16.F32.PACK_AB R33, R63, R62 ;  /* 0x0000003e3f21723e */ /* 0x008fc800000010ff */
[----:B------:R2:W-:Y:S01]  /*6f60*/  STTM.x16 tmem[UR4], R20 ;  /* 0x00000014000079ed */ /* 0x0005e20008240004 */
[----:B------:R-:W-:Y:S02]  /*6f70*/  R2UR UR4, R151 ;  /* 0x00000000970472ca */ /* 0x000fe400000e0000 */
[----:B------:R-:W-:Y:S08]  /*6f80*/  MUFU.EX2 R134, R134 ;  /* 0x0000008600867308 */ /* 0x000ff00000000800 */
[----:B------:R-:W3:Y:S01]  /*6f90*/  MUFU.EX2 R135, R135 ;  /* 0x0000008700877308 */ /* 0x000ee20000000800 */
[----:B-1----:R-:W-:-:S07]  /*6fa0*/  FADD2 R36, R36.F32x2.HI_LO, R132.F32x2.HI_LO ;  /* 0x000000842424724b */ /* 0x002fce0000000000 */
[----:B------:R-:W-:Y:S08]  /*6fb0*/  MUFU.EX2 R138, R138 ;  /* 0x0000008a008a7308 */ /* 0x000ff00000000800 */
[----:B------:R-:W1:Y:S01]  /*6fc0*/  MUFU.EX2 R139, R139 ;  /* 0x0000008b008b7308 */ /* 0x000e620000000800 */
[----:B---3--:R-:W-:-:S07]  /*6fd0*/  FADD2 R38, R38.F32x2.HI_LO, R134.F32x2.HI_LO ;  /* 0x000000862626724b */ /* 0x008fce0000000000 */
[----:B------:R-:W-:Y:S08]  /*6fe0*/  MUFU.EX2 R140, R140 ;  /* 0x0000008c008c7308 */ /* 0x000ff00000000800 */
[----:B------:R-:W3:Y:S01]  /*6ff0*/  MUFU.EX2 R141, R141 ;  /* 0x0000008d008d7308 */ /* 0x000ee20000000800 */
[----:B-1----:R-:W-:Y:S01]  /*7000*/  F2FP.BF16.F32.PACK_AB R6, R139, R138 ;  /* 0x0000008a8b06723e */ /* 0x002fe200000010ff */
[----:B------:R-:W-:-:S06]  /*7010*/  FADD2 R40, R40.F32x2.HI_LO, R138.F32x2.HI_LO ;  /* 0x0000008a2828724b */ /* 0x000fcc0000000000 */
[----:B------:R-:W-:Y:S01]  /*7020*/  MUFU.EX2 R142, R142 ;  /* 0x0000008e008e7308 */ /* 0x000fe20000000800 */
[----:B--2---:R-:W-:Y:S01]  /*7030*/  F2FP.BF16.F32.PACK_AB R20, R117, R116 ;  /* 0x000000747514723e */ /* 0x004fe200000010ff */
[----:B------:R-:W-:Y:S01]  /*7040*/  IMAD.MOV.U32 R30, RZ, RZ, 0x1 ;  /* 0x00000001ff1e7424 */ /* 0x000fe200078e00ff */
[----:B------:R-:W-:Y:S02]  /*7050*/  F2FP.BF16.F32.PACK_AB R21, R119, R118 ;  /* 0x000000767715723e */ /* 0x000fe400000010ff */
[----:B------:R-:W-:-:S03]  /*7060*/  F2FP.BF16.F32.PACK_AB R22, R121, R120 ;  /* 0x000000787916723e */ /* 0x000fc600000010ff */
[----:B------:R-:W1:Y:S01]  /*7070*/  MUFU.EX2 R143, R143 ;  /* 0x0000008f008f7308 */ /* 0x000e620000000800 */
[----:B------:R-:W-:Y:S01]  /*7080*/  F2FP.BF16.F32.PACK_AB R23, R123, R122 ;  /* 0x0000007a7b17723e */ /* 0x000fe200000010ff */
[----:B---3--:R-:W-:Y:S01]  /*7090*/  FADD2 R42, R42.F32x2.HI_LO, R140.F32x2.HI_LO ;  /* 0x0000008c2a2a724b */ /* 0x008fe20000000000 */
[----:B------:R-:W-:Y:S02]  /*70a0*/  F2FP.BF16.F32.PACK_AB R24, R125, R124 ;  /* 0x0000007c7d18723e */ /* 0x000fe400000010ff */
[----:B------:R-:W-:Y:S02]  /*70b0*/  F2FP.BF16.F32.PACK_AB R25, R127, R126 ;  /* 0x0000007e7f19723e */ /* 0x000fe400000010ff */
[----:B------:R-:W-:Y:S01]  /*70c0*/  F2FP.BF16.F32.PACK_AB R26, R129, R128 ;  /* 0x00000080811a723e */ /* 0x000fe200000010ff */
[----:B------:R-:W-:Y:S01]  /*70d0*/  MUFU.EX2 R144, R144 ;  /* 0x0000009000907308 */ /* 0x000fe20000000800 */
[----:B------:R-:W-:Y:S02]  /*70e0*/  F2FP.BF16.F32.PACK_AB R27, R131, R130 ;  /* 0x00000082831b723e */ /* 0x000fe400000010ff */
[----:B------:R-:W-:-:S02]  /*70f0*/  F2FP.BF16.F32.PACK_AB R7, R141, R140 ;  /* 0x0000008c8d07723e */ /* 0x000fc400000010ff */
[----:B------:R2:W-:Y:S01]  /*7100*/  STTM.x16 tmem[UR4], R12 ;  /* 0x0000000c000079ed */ /* 0x0005e20008240004 */
[----:B------:R-:W-:Y:S01]  /*7110*/  R2UR UR4, R159 ;  /* 0x000000009f0472ca */ /* 0x000fe200000e0000 */
[----:B------:R-:W3:Y:S01]  /*7120*/  FENCE.VIEW.ASYNC.T ;  /* 0x00000000000073c6 */ /* 0x000ee20000000200 */
[----:B------:R-:W4:Y:S01]  /*7130*/  MUFU.EX2 R145, R145 ;  /* 0x0000009100917308 */ /* 0x000f220000000800 */
[----:B-1----:R-:W-:Y:S01]  /*7140*/  F2FP.BF16.F32.PACK_AB R8, R143, R142 ;  /* 0x0000008e8f08723e */ /* 0x002fe200000010ff */
[----:B---3--:R1:W-:Y:S01]  /*7150*/  SYNCS.ARRIVE.TRANS64.RED.ART0 RZ, [UR11], R30 ;  /* 0x0000001effff79a7 */ /* 0x0083e2000850040b */
[----:B------:R-:W-:-:S05]  /*7160*/  FADD2 R36, R36.F32x2.HI_LO, R142.F32x2.HI_LO ;  /* 0x0000008e2424724b */ /* 0x000fca0000000000 */
[----:B------:R-:W-:Y:S08]  /*7170*/  MUFU.EX2 R146, R146 ;  /* 0x0000009200927308 */ /* 0x000ff00000000800 */
[----:B------:R-:W3:Y:S01]  /*7180*/  MUFU.EX2 R147, R147 ;  /* 0x0000009300937308 */ /* 0x000ee20000000800 */
[----:B----4-:R-:W-:Y:S01]  /*7190*/  F2FP.BF16.F32.PACK_AB R9, R145, R144 ;  /* 0x000000909109723e */ /* 0x010fe200000010ff */
[----:B------:R-:W-:-:S06]  /*71a0*/  FADD2 R38, R38.F32x2.HI_LO, R144.F32x2.HI_LO ;  /* 0x000000902626724b */ /* 0x000fcc0000000000 */
[----:B------:R-:W-:Y:S08]  /*71b0*/  MUFU.EX2 R148, R148 ;  /* 0x0000009400947308 */ /* 0x000ff00000000800 */
[----:B------:R-:W4:Y:S01]  /*71c0*/  MUFU.EX2 R149, R149 ;  /* 0x0000009500957308 */ /* 0x000f220000000800 */
[----:B---3--:R-:W-:Y:S01]  /*71d0*/  F2FP.BF16.F32.PACK_AB R10, R147, R146 ;  /* 0x00000092930a723e */ /* 0x008fe200000010ff */
[----:B------:R-:W-:-:S06]  /*71e0*/  FADD2 R40, R40.F32x2.HI_LO, R146.F32x2.HI_LO ;  /* 0x000000922828724b */ /* 0x000fcc0000000000 */
[----:B------:R-:W-:Y:S08]  /*71f0*/  MUFU.EX2 R152, R152 ;  /* 0x0000009800987308 */ /* 0x000ff00000000800 */
[----:B------:R-:W3:Y:S01]  /*7200*/  MUFU.EX2 R153, R153 ;  /* 0x0000009900997308 */ /* 0x000ee20000000800 */
[----:B----4-:R-:W-:Y:S01]  /*7210*/  F2FP.BF16.F32.PACK_AB R11, R149, R148 ;  /* 0x00000094950b723e */ /* 0x010fe200000010ff */
[----:B------:R-:W-:Y:S01]  /*7220*/  FADD2 R42, R42.F32x2.HI_LO, R148.F32x2.HI_LO ;  /* 0x000000942a2a724b */ /* 0x000fe20000000000 */
[----:B--2---:R-:W-:-:S05]  /*7230*/  F2FP.BF16.F32.PACK_AB R18, R167, R166 ;  /* 0x000000a6a712723e */ /* 0x004fca00000010ff */
[----:B------:R-:W-:Y:S08]  /*7240*/  MUFU.EX2 R154, R154 ;  /* 0x0000009a009a7308 */ /* 0x000ff00000000800 */
[----:B------:R-:W2:Y:S01]  /*7250*/  MUFU.EX2 R155, R155 ;  /* 0x0000009b009b7308 */ /* 0x000ea20000000800 */
[----:B---3--:R-:W-:Y:S01]  /*7260*/  F2FP.BF16.F32.PACK_AB R12, R153, R152 ;  /* 0x00000098990c723e */ /* 0x008fe200000010ff */
[----:B------:R-:W-:-:S06]  /*7270*/  FADD2 R36, R36.F32x2.HI_LO, R152.F32x2.HI_LO ;  /* 0x000000982424724b */ /* 0x000fcc0000000000 */
[----:B------:R-:W-:Y:S08]  /*7280*/  MUFU.EX2 R156, R156 ;  /* 0x0000009c009c7308 */ /* 0x000ff00000000800 */
[----:B------:R-:W3:Y:S01]  /*7290*/  MUFU.EX2 R157, R157 ;  /* 0x0000009d009d7308 */ /* 0x000ee20000000800 */
[----:B--2---:R-:W-:Y:S01]  /*72a0*/  F2FP.BF16.F32.PACK_AB R13, R155, R154 ;  /* 0x0000009a9b0d723e */ /* 0x004fe200000010ff */
[----:B------:R-:W-:-:S06]  /*72b0*/  FADD2 R38, R38.F32x2.HI_LO, R154.F32x2.HI_LO ;  /* 0x0000009a2626724b */ /* 0x000fcc0000000000 */
[----:B------:R-:W-:Y:S08]  /*72c0*/  MUFU.EX2 R160, R160 ;  /* 0x000000a000a07308 */ /* 0x000ff00000000800 */
[----:B------:R-:W2:Y:S01]  /*72d0*/  MUFU.EX2 R161, R161 ;  /* 0x000000a100a17308 */ /* 0x000ea20000000800 */
[----:B---3--:R-:W-:Y:S01]  /*72e0*/  F2FP.BF16.F32.PACK_AB R14, R157, R156 ;  /* 0x0000009c9d0e723e */ /* 0x008fe200000010ff */
[----:B------:R-:W-:-:S04]  /*72f0*/  FADD2 R40, R40.F32x2.HI_LO, R156.F32x2.HI_LO ;  /* 0x0000009c2828724b */ /* 0x000fc80000000000 */
[----:B------:R-:W-:Y:S02]  /*7300*/  FADD2 R40, R40.F32x2.HI_LO, R166.F32x2.HI_LO ;  /* 0x000000a62828724b */ /* 0x000fe40000000000 */
[----:B------:R-:W-:Y:S08]  /*7310*/  MUFU.EX2 R162, R162 ;  /* 0x000000a200a27308 */ /* 0x000ff00000000800 */
[----:B------:R-:W3:Y:S01]  /*7320*/  MUFU.EX2 R163, R163 ;  /* 0x000000a300a37308 */ /* 0x000ee20000000800 */
[----:B--2---:R-:W-:Y:S01]  /*7330*/  F2FP.BF16.F32.PACK_AB R15, R161, R160 ;  /* 0x000000a0a10f723e */ /* 0x004fe200000010ff */
[----:B------:R-:W-:-:S06]  /*7340*/  FADD2 R42, R42.F32x2.HI_LO, R160.F32x2.HI_LO ;  /* 0x000000a02a2a724b */ /* 0x000fcc0000000000 */
[----:B------:R-:W-:Y:S08]  /*7350*/  MUFU.EX2 R164, R164 ;  /* 0x000000a400a47308 */ /* 0x000ff00000000800 */
[----:B------:R-:W2:Y:S01]  /*7360*/  MUFU.EX2 R165, R165 ;  /* 0x000000a500a57308 */ /* 0x000ea20000000800 */
[----:B---3--:R-:W-:Y:S01]  /*7370*/  F2FP.BF16.F32.PACK_AB R16, R163, R162 ;  /* 0x000000a2a310723e */ /* 0x008fe200000010ff */
[----:B------:R-:W-:-:S06]  /*7380*/  FADD2 R36, R36.F32x2.HI_LO, R162.F32x2.HI_LO ;  /* 0x000000a22424724b */ /* 0x000fcc0000000000 */
[----:B------:R3:W-:Y:S08]  /*7390*/  MUFU.EX2 R28, R4 ;  /* 0x00000004001c7308 */ /* 0x0007f00000000800 */
[----:B------:R4:W5:Y:S01]  /*73a0*/  MUFU.EX2 R29, R5 ;  /* 0x00000005001d7308 */ /* 0x0009620000000800 */
[----:B--2---:R-:W-:Y:S01]  /*73b0*/  F2FP.BF16.F32.PACK_AB R17, R165, R164 ;  /* 0x000000a4a511723e */ /* 0x004fe200000010ff */
[----:B------:R-:W-:-:S04]  /*73c0*/  FADD2 R38, R38.F32x2.HI_LO, R164.F32x2.HI_LO ;  /* 0x000000a42626724b */ /* 0x000fc80000000000 */
[----:B------:R-:W-:Y:S01]  /*73d0*/  FADD2 R36, R36.F32x2.HI_LO, R38.F32x2.HI_LO ;  /* 0x000000262424724b */ /* 0x000fe20000000000 */
[----:B---3--:R-:W-:Y:S02]  /*73e0*/  F2FP.BF16.F32.PACK_AB R4, R133, R132 ;  /* 0x000000848504723e */ /* 0x008fe400000010ff */
[----:B----4-:R-:W-:Y:S01]  /*73f0*/  F2FP.BF16.F32.PACK_AB R5, R135, R134 ;  /* 0x000000868705723e */ /* 0x010fe200000010ff */
[----:B-----5:R-:W-:Y:S01]  /*7400*/  FADD2 R42, R42.F32x2.HI_LO, R28.F32x2.HI_LO ;  /* 0x0000001c2a2a724b */ /* 0x020fe20000000000 */
[----:B------:R-:W-:-:S03]  /*7410*/  F2FP.BF16.F32.PACK_AB R19, R29, R28 ;  /* 0x0000001c1d13723e */ /* 0x000fc600000010ff */
[----:B------:R-:W-:Y:S01]  /*7420*/  FADD2 R40, R40.F32x2.HI_LO, R42.F32x2.HI_LO ;  /* 0x0000002a2828724b */ /* 0x000fe20000000000 */
[----:B------:R1:W-:Y:S01]  /*7430*/  STTM.x16 tmem[UR4], R4 ;  /* 0x00000004000079ed */ /* 0x0003e20008240004 */
[----:B------:R-:W-:Y:S01]  /*7440*/  UIADD3 UR4, UPT, UPT, UR5, 0x90, URZ ;  /* 0x0000009005047890 */ /* 0x000fe2000fffe0ff */
[----:B------:R-:W2:Y:S01]  /*7450*/  FENCE.VIEW.ASYNC.T ;  /* 0x00000000000073c6 */ /* 0x000ea20000000200 */
[----:B------:R-:W-:Y:S02]  /*7460*/  FADD2 R36, R36.F32x2.HI_LO, R40.F32x2.HI_LO ;  /* 0x000000282424724b */ /* 0x000fe40000000000 */
[----:B------:R-:W-:Y:S01]  /*7470*/  UPRMT UR4, UR7, 0x654, UR4 ;  /* 0x0000065407047896 */ /* 0x000fe20008000004 */
[----:B--2---:R-:W-:-:S08]  /*7480*/  NOP ;  /* 0x0000000000007918 */ /* 0x004fd00000000000 */
[----:B------:R1:W-:Y:S01]  /*7490*/  @P0 SYNCS.ARRIVE.TRANS64.RED.ART0 RZ, [UR4], R30 ;  /* 0x0000001effff09a7 */ /* 0x0003e20008500404 */
[----:B------:R-:W2:Y:S02]  /*74a0*/  SYNCS.PHASECHK.TRANS64.TRYWAIT P0, [UR5+0xb8], RZ ;  /* 0x0000b8ffff0075a7 */ /* 0x000ea40008001105 */
[----:B-12---:R-:W-:Y:S05]  /*74b0*/  @!P0 BRA `(.L_x_71) ;  /* 0x0000004800708947 */ /* 0x006fea0003800000 */
.L_x_144:
[----:B------:R-:W-:Y:S01]  /*74c0*/  FADD R161, R36, R37 ;  /* 0x0000002524a17221 */ /* 0x000fe20000000000 */
[----:B------:R-:W-:Y:S01]  /*74d0*/  UMOV UR8, 0x1 ;  /* 0x0000000100087882 */ /* 0x000fe20000000000 */
[----:B------:R-:W-:Y:S05]  /*74e0*/  BRA.U !UP0, `(.L_x_72) ;  /* 0x0000002108907547 */ /* 0x000fea000b800000 */
[----:B------:R-:W2:Y:S01]  /*74f0*/  S2R R160, SR_TID.X ;  /* 0x0000000000a07919 */ /* 0x000ea20000002100 */
[----:B------:R-:W-:Y:S01]  /*7500*/  R2UR UR6, R3 ;  /* 0x00000000030672ca */ /* 0x000fe200000e0000 */
[----:B------:R-:W-:Y:S01]  /*7510*/  UIADD3 UR13, UPT, UPT, UR5, 0x90, URZ ;  /* 0x00000090050d7890 */ /* 0x000fe2000fffe0ff */
[----:B------:R-:W-:Y:S01]  /*7520*/  IMAD.MOV.U32 R163, RZ, RZ, R168 ;  /* 0x000000ffffa37224 */ /* 0x000fe200078e00a8 */
[----:B------:R-:W3:Y:S01]  /*7530*/  LDCU UR4, c[0x0][0x600] ;  /* 0x0000c000ff0477ac */ /* 0x000ee20008000800 */
[----:B------:R-:W-:Y:S01]  /*7540*/  UIADD3 UR10, UPT, UPT, -UR10, URZ, URZ ;  /* 0x000000ff0a0a7290 */ /* 0x000fe2000fffe1ff */
[----:B------:R-:W-:Y:S01]  /*7550*/  UMOV UR9, 0x1 ;  /* 0x0000000100097882 */ /* 0x000fe20000000000 */
[----:B------:R-:W-:Y:S01]  /*7560*/  UMOV UR8, 0x1 ;  /* 0x0000000100087882 */ /* 0x000fe20000000000 */
[----:B------:R-:W-:-:S06]  /*7570*/  UMOV UR14, URZ ;  /* 0x000000ff000e7c82 */ /* 0x000fcc0008000000 */
[----:B------:R-:W-:Y:S01]  /*7580*/  UPRMT UR13, UR6, 0x654, UR13 ;  /* 0x00000654060d7896 */ /* 0x000fe2000800000d */
[----:B--2---:R-:W-:-:S05]  /*7590*/  IMAD.SHL.U32 R160, R160, 0x4, RZ ;  /* 0x00000004a0a07824 */ /* 0x004fca00078e00ff */
[----:B---3--:R-:W-:-:S07]  /*75a0*/  LOP3.LUT R160, R160, 0x1fc, RZ, 0xc0, !PT ;  /* 0x000001fca0a07812 */ /* 0x008fce00078ec0ff */
.L_x_75:
[----:B------:R-:W-:Y:S01]  /*75b0*/  USHF.L.U32 UR6, UR9, 0x1f, URZ ;  /* 0x0000001f09067899 */ /* 0x000fe200080006ff */
[----:B------:R-:W-:-:S05]  /*75c0*/  R2UR UR7, R136 ;  /* 0x00000000880772ca */ /* 0x000fca00000e0000 */
[----:B-1----:R-:W-:-:S04]  /*75d0*/  MOV R4, UR6 ;  /* 0x0000000600047c02 */ /* 0x002fc80008000f00 */
[----:B------:R-:W1:Y:S02]  /*75e0*/  SYNCS.PHASECHK.TRANS64.TRYWAIT P0, [UR5+0x80], R4 ;  /* 0x00008004ff0075a7 */ /* 0x000e640008001105 */
[----:B-1----:R-:W-:Y:S05]  /*75f0*/  @!P0 BRA `(.L_x_73) ;  /* 0x0000004800388947 */ /* 0x002fea0003800000 */
.L_x_146:
[----:B------:R-:W2:Y:S01]  /*7600*/  LDTM.x32 R100, tmem[UR7] ;  /* 0x00000007006479ee */ /* 0x000ea200082c0000 */
[----:B------:R-:W-:Y:S01]  /*7610*/  R2UR UR6, R137 ;  /* 0x00000000890672ca */ /* 0x000fe200000e0000 */
[----:B------:R-:W-:Y:S01]  /*7620*/  IMAD.MOV.U32 R166, RZ, RZ, 0x3d9df09d ;  /* 0x3d9df09dffa67424 */ /* 0x000fe200078e00ff */
[----:B------:R-:W-:-:S11]  /*7630*/  R2UR UR7, R150 ;  /* 0x00000000960772ca */ /* 0x000fd600000e0000 */
[----:B------:R-:W3:Y:S01]  /*7640*/  LDTM.x32 R68, tmem[UR6] ;  /* 0x00000006004479ee */ /* 0x000ee200082c0000 */
[----:B------:R-:W-:Y:S01]  /*7650*/  R2UR UR6, R151 ;  /* 0x00000000970672ca */ /* 0x000fe200000e0000 */
[----:B------:R-:W4:Y:S01]  /*7660*/  LDTM.x32 R36, tmem[UR7] ;  /* 0x00000007002479ee */ /* 0x000f2200082c0000 */
[----:B--2---:R-:W-:Y:S02]  /*7670*/  FMNMX3 R135, R163, R100, R101, !PT ;  /* 0x00000064a3877276 */ /* 0x004fe40007800065 */
[----:B------:R-:W-:Y:S02]  /*7680*/  FMNMX R132, R102, R103, !PT ;  /* 0x0000006766847209 */ /* 0x000fe40007800000 */
[----:B------:R-:W-:-:S07]  /*7690*/  FMNMX R133, R104, R105, !PT ;  /* 0x0000006968857209 */ /* 0x000fce0007800000 */
[----:B-1----:R-:W1:Y:S01]  /*76a0*/  LDTM.x32 R4, tmem[UR6] ;  /* 0x00000006000479ee */ /* 0x002e6200082c0000 */
[----:B------:R-:W-:Y:S02]  /*76b0*/  FMNMX R162, R106, R107, !PT ;  /* 0x0000006b6aa27209 */ /* 0x000fe40007800000 */
        /* <DEDUP_REMOVED lines=12> */
[----:B---3--:R-:W-:Y:S02]  /*7780*/  FMNMX3 R135, R135, R68, R69, !PT ;  /* 0x0000004487877276 */ /* 0x008fe40007800045 */
        /* <DEDUP_REMOVED lines=15> */
[----:B----4-:R-:W-:-:S02]  /*7880*/  FMNMX3 R135, R135, R36, R37, !PT ;  /* 0x0000002487877276 */ /* 0x010fc40007800025 */
        /* <DEDUP_REMOVED lines=15> */
[----:B-1----:R-:W-:Y:S02]  /*7980*/  FMNMX3 R135, R135, R4, R5, !PT ;  /* 0x0000000487877276 */ /* 0x002fe40007800005 */
        /* <DEDUP_REMOVED lines=15> */
[----:B------:R-:W-:Y:S02]  /*7a80*/  FMNMX R132, R135, R132, !PT ;  /* 0x0000008487847209 */ /* 0x000fe40007800000 */
[----:B------:R-:W-:Y:S02]  /*7a90*/  R2UR UR6, R150 ;  /* 0x00000000960672ca */ /* 0x000fe400000e0000 */
[----:B------:R-:W-:-:S04]  /*7aa0*/  FMNMX3 R162, R132, R133, R162, !PT ;  /* 0x0000008584a27276 */ /* 0x000fc800078000a2 */
[----:B------:R-:W-:-:S04]  /*7ab0*/  FSETP.NEU.AND P0, PT, R162, -INF , PT ;  /* 0xff800000a200780b */ /* 0x000fc80003f0d000 */
[----:B------:R-:W-:Y:S02]  /*7ac0*/  FSEL R164, R162, RZ, P0 ;  /* 0x000000ffa2a47208 */ /* 0x000fe40000000000 */
[----:B------:R-:W-:-:S03]  /*7ad0*/  ELECT P0, URZ, PT ;  /* 0x0000000000ff782f */ /* 0x000fc60003800000 */
[----:B------:R-:W-:-:S04]  /*7ae0*/  FADD R165, -R164, R163 ;  /* 0x000000a3a4a57221 */ /* 0x000fc80000000100 */
[----:B------:R-:W-:-:S05]  /*7af0*/  FMUL R165, R165, UR4 ;  /* 0x00000004a5a57c20 */ /* 0x000fca0008400000 */
[----:B------:R-:W-:Y:S02]  /*7b00*/  FSETP.GE.AND P1, PT, R165, -8, PT ;  /* 0xc1000000a500780b */ /* 0x000fe40003f26000 */
[----:B------:R-:W1:Y:S02]  /*7b10*/  MUFU.EX2 R165, R165 ;  /* 0x000000a500a57308 */ /* 0x000e640000000800 */
[C---:B------:R-:W-:Y:S02]  /*7b20*/  FSEL R164, R163.reuse, R164, P1 ;  /* 0x000000a4a3a47208 */ /* 0x040fe40000800000 */
[----:B------:R-:W-:-:S03]  /*7b30*/  FSEL R168, R163, R162, P1 ;  /* 0x000000a2a3a87208 */ /* 0x000fc60000800000 */
[----:B------:R-:W-:-:S04]  /*7b40*/  FFMA R164, -R164, UR4, RZ ;  /* 0x00000004a4a47c23 */ /* 0x000fc800080001ff */
[--C-:B------:R-:W-:Y:S02]  /*7b50*/  FFMA2 R138, R104.F32x2.HI_LO, UR4.F32, R164.reuse.F32 ;  /* 0x00000004688a7c49 */ /* 0x100fe400092000a4 */
[--C-:B------:R-:W-:Y:S02]  /*7b60*/  FFMA2 R104, R114.F32x2.HI_LO, UR4.F32, R164.reuse.F32 ;  /* 0x0000000472687c49 */ /* 0x100fe400092000a4 */
[--C-:B------:R-:W-:Y:S02]  /*7b70*/  FFMA2 R140, R106.F32x2.HI_LO, UR4.F32, R164.reuse.F32 ;  /* 0x000000046a8c7c49 */ /* 0x100fe400092000a4 */
[--C-:B------:R-:W-:Y:S01]  /*7b80*/  FFMA2 R106, R112.F32x2.HI_LO, UR4.F32, R164.reuse.F32 ;  /* 0x00000004706a7c49 */ /* 0x100fe200092000a4 */
[----:B------:R-:W-:Y:S01]  /*7b90*/  FMNMX R104, R104, -127, !PT ;  /* 0xc2fe000068687809 */ /* 0x000fe20007800000 */
[--C-:B------:R-:W-:Y:S01]  /*7ba0*/  FFMA2 R134, R102.F32x2.HI_LO, UR4.F32, R164.reuse.F32 ;  /* 0x0000000466867c49 */ /* 0x100fe200092000a4 */
[----:B------:R-:W-:Y:S01]  /*7bb0*/  FMNMX R105, R105, -127, !PT ;  /* 0xc2fe000069697809 */ /* 0x000fe20007800000 */
[--C-:B------:R-:W-:Y:S01]  /*7bc0*/  FFMA2 R102, R128.F32x2.HI_LO, UR4.F32, R164.reuse.F32 ;  /* 0x0000000480667c49 */ /* 0x100fe200092000a4 */
[----:B------:R-:W-:Y:S01]  /*7bd0*/  FMNMX R106, R106, -127, !PT ;  /* 0xc2fe00006a6a7809 */ /* 0x000fe20007800000 */
[--C-:B------:R-:W-:Y:S01]  /*7be0*/  FFMA2 R132, R100.F32x2.HI_LO, UR4.F32, R164.reuse.F32 ;  /* 0x0000000464847c49 */ /* 0x100fe200092000a4 */
[----:B------:R-:W-:Y:S01]  /*7bf0*/  FMNMX R107, R107, -127, !PT ;  /* 0xc2fe00006b6b7809 */ /* 0x000fe20007800000 */
[----:B------:R-:W-:Y:S01]  /*7c00*/  FADD2.RM R146, R104.F32x2.HI_LO, 12582912 ;  /* 0x4b4000006892744b */ /* 0x000fe20000204000 */
[----:B------:R-:W-:Y:S01]  /*7c10*/  FMNMX R102, R102, -127, !PT ;  /* 0xc2fe000066667809 */ /* 0x000fe20007800000 */
[----:B------:R-:W-:Y:S01]  /*7c20*/  FFMA2 R142, R108.F32x2.HI_LO, UR4.F32, R164.F32 ;  /* 0x000000046c8e7c49 */ /* 0x000fe200092000a4 */
[----:B------:R-:W-:Y:S01]  /*7c30*/  FMNMX R103, R103, -127, !PT ;  /* 0xc2fe000067677809 */ /* 0x000fe20007800000 */
[----:B------:R-:W-:Y:S01]  /*7c40*/  FADD2.RM R148, R106.F32x2.HI_LO, 12582912 ;  /* 0x4b4000006a94744b */ /* 0x000fe20000204000 */
[----:B------:R-:W-:Y:S01]  /*7c50*/  MUFU.EX2 R132, R132 ;  /* 0x0000008400847308 */ /* 0x000fe20000000800 */
[----:B------:R-:W-:Y:S01]  /*7c60*/  FADD2 R100, R146.F32x2.HI_LO, -12582912 ;  /* 0xcb4000009264744b */ /* 0x000fe20000200000 */
[----:B-1----:R-:W-:Y:S01]  /*7c70*/  FSEL R165, R165, 1, !P1 ;  /* 0x3f800000a5a57808 */ /* 0x002fe20004800000 */
[----:B------:R-:W-:-:S02]  /*7c80*/  FADD2.RM R128, R102.F32x2.HI_LO, 12582912 ;  /* 0x4b4000006680744b */ /* 0x000fc40000204000 */
[----:B------:R-:W-:Y:S02]  /*7c90*/  FADD2 R108, R148.F32x2.HI_LO, -12582912 ;  /* 0xcb400000946c744b */ /* 0x000fe40000200000 */
[----:B------:R-:W-:Y:S01]  /*7ca0*/  FADD2 R104, R104.F32x2.HI_LO, -R100.F32x2.HI_LO ;  /* 0x800000646868724b */ /* 0x000fe20000000000 */
[----:B------:R-:W-:Y:S01]  /*7cb0*/  MUFU.EX2 R133, R133 ;  /* 0x0000008500857308 */ /* 0x000fe20000000800 */
[----:B------:R-:W-:Y:S01]  /*7cc0*/  FADD2 R100, R128.F32x2.HI_LO, -12582912 ;  /* 0xcb4000008064744b */ /* 0x000fe20000200000 */
[----:B------:R1:W-:Y:S01]  /*7cd0*/  STS [R160+UR5+0xfc], R165 ;  /* 0x0000fca5a0007988 */ /* 0x0003e20008000805 */
[----:B------:R-:W-:Y:S02]  /*7ce0*/  FADD2 R106, R106.F32x2.HI_LO, -R108.F32x2.HI_LO ;  /* 0x8000006c6a6a724b */ /* 0x000fe40000000000 */
[----:B------:R-:W-:Y:S02]  /*7cf0*/  FADD2 R102, R102.F32x2.HI_LO, -R100.F32x2.HI_LO ;  /* 0x800000646666724b */ /* 0x000fe40000000000 */
[----:B------:R-:W-:Y:S01]  /*7d00*/  FFMA2 R100, R106.F32x2.HI_LO, R166.F32, 0.22756439447402954102 ;  /* 0x3e6906a46a647449 */ /* 0x000fe200012000a6 */
[----:B------:R-:W-:Y:S01]  /*7d10*/  MUFU.EX2 R134, R134 ;  /* 0x0000008600867308 */ /* 0x000fe20000000800 */
[----:B------:R-:W-:-:S02]  /*7d20*/  FFMA2 R108, R130.F32x2.HI_LO, UR4.F32, R164.F32 ;  /* 0x00000004826c7c49 */ /* 0x000fc400092000a4 */
[-C--:B------:R-:W-:Y:S02]  /*7d30*/  FFMA2 R100, R100.F32x2.HI_LO, R106.reuse.F32x2.HI_LO, 0.69514614343643188477 ;  /* 0x3f31f51964647449 */ /* 0x080fe4000020006a */
[--C-:B------:R-:W-:Y:S01]  /*7d40*/  FFMA2 R144, R110.F32x2.HI_LO, UR4.F32, R164.reuse.F32 ;  /* 0x000000046e907c49 */ /* 0x100fe200092000a4 */
[----:B------:R-:W-:Y:S01]  /*7d50*/  FMNMX R108, R108, -127, !PT ;  /* 0xc2fe00006c6c7809 */ /* 0x000fe20007800000 */
[----:B------:R-:W-:Y:S01]  /*7d60*/  FFMA2 R106, R100.F32x2.HI_LO, R106.F32x2.HI_LO, 1 ;  /* 0x3f800000646a7449 */ /* 0x000fe2000020006a */
[----:B------:R-:W-:Y:S01]  /*7d70*/  FMNMX R109, R109, -127, !PT ;  /* 0xc2fe00006d6d7809 */ /* 0x000fe20007800000 */
[----:B------:R-:W-:Y:S01]  /*7d80*/  FFMA2 R100, R104.F32x2.HI_LO, R166.F32, 0.22756439447402954102 ;  /* 0x3e6906a468647449 */ /* 0x000fe200012000a6 */
[----:B------:R-:W-:Y:S01]  /*7d90*/  MUFU.EX2 R135, R135 ;  /* 0x0000008700877308 */ /* 0x000fe20000000800 */
[----:B------:R-:W-:Y:S02]  /*7da0*/  FFMA2 R116, R116.F32x2.HI_LO, UR4.F32, R164.F32 ;  /* 0x0000000474747c49 */ /* 0x000fe400092000a4 */
[----:B------:R-:W-:-:S02]  /*7db0*/  IMAD R148, R148, 0x800000, R106 ;  /* 0x0080000094947824 */ /* 0x000fc400078e026a */
[-C--:B------:R-:W-:Y:S02]  /*7dc0*/  FFMA2 R100, R100.F32x2.HI_LO, R104.reuse.F32x2.HI_LO, 0.69514614343643188477 ;  /* 0x3f31f51964647449 */ /* 0x080fe40000200068 */
[----:B------:R-:W-:Y:S02]  /*7dd0*/  IMAD R149, R149, 0x800000, R107 ;  /* 0x0080000095957824 */ /* 0x000fe400078e026b */
[--C-:B------:R-:W-:Y:S02]  /*7de0*/  FFMA2 R118, R118.F32x2.HI_LO, UR4.F32, R164.reuse.F32 ;  /* 0x0000000476767c49 */ /* 0x100fe400092000a4 */
[----:B------:R-:W-:Y:S01]  /*7df0*/  FFMA2 R104, R100.F32x2.HI_LO, R104.F32x2.HI_LO, 1 ;  /* 0x3f80000064687449 */ /* 0x000fe20000200068 */
[----:B------:R-:W-:Y:S01]  /*7e00*/  MUFU.EX2 R138, R138 ;  /* 0x0000008a008a7308 */ /* 0x000fe20000000800 */
[----:B------:R-:W-:Y:S01]  /*7e10*/  FFMA2 R100, R102.F32x2.HI_LO, R166.F32, 0.22756439447402954102 ;  /* 0x3e6906a466647449 */ /* 0x000fe200012000a6 */
[----:B------:R-:W-:Y:S01]  /*7e20*/  F2FP.BF16.F32.PACK_AB R106, R149, R148 ;  /* 0x00000094956a723e */ /* 0x000fe200000010ff */
[----:B------:R-:W-:-:S02]  /*7e30*/  FFMA2 R120, R120.F32x2.HI_LO, UR4.F32, R164.F32 ;  /* 0x0000000478787c49 */ /* 0x000fc400092000a4 */
[----:B------:R-:W-:Y:S02]  /*7e40*/  IMAD R146, R146, 0x800000, R104 ;  /* 0x0080000092927824 */ /* 0x000fe400078e0268 */
[-C--:B------:R-:W-:Y:S02]  /*7e50*/  FFMA2 R100, R100.F32x2.HI_LO, R102.reuse.F32x2.HI_LO, 0.69514614343643188477 ;  /* 0x3f31f51964647449 */ /* 0x080fe40000200066 */
[----:B------:R-:W-:Y:S02]  /*7e60*/  IMAD R147, R147, 0x800000, R105 ;  /* 0x0080000093937824 */ /* 0x000fe400078e0269 */
[--C-:B------:R-:W-:Y:S01]  /*7e70*/  FFMA2 R122, R122.F32x2.HI_LO, UR4.F32, R164.reuse.F32 ;  /* 0x000000047a7a7c49 */ /* 0x100fe200092000a4 */
[----:B------:R-:W2:Y:S01]  /*7e80*/  MUFU.EX2 R139, R139 ;  /* 0x0000008b008b7308 */ /* 0x000ea20000000800 */
[----:B------:R-:W-:Y:S02]  /*7e90*/  FFMA2 R102, R100.F32x2.HI_LO, R102.F32x2.HI_LO, 1 ;  /* 0x3f80000064667449 */ /* 0x000fe40000200066 */
[----:B------:R-:W-:Y:S01]  /*7ea0*/  FADD2.RM R100, R108.F32x2.HI_LO, 12582912 ;  /* 0x4b4000006c64744b */ /* 0x000fe20000204000 */
[----:B------:R-:W-:Y:S01]  /*7eb0*/  F2FP.BF16.F32.PACK_AB R107, R147, R146 ;  /* 0x00000092936b723e */ /* 0x000fe200000010ff */
[----:B------:R-:W-:-:S02]  /*7ec0*/  FFMA2 R124, R124.F32x2.HI_LO, UR4.F32, R164.F32 ;  /* 0x000000047c7c7c49 */ /* 0x000fc400092000a4 */
[----:B------:R-:W-:Y:S02]  /*7ed0*/  IMAD R128, R128, 0x800000, R102 ;  /* 0x0080000080807824 */ /* 0x000fe400078e0266 */
[----:B------:R-:W-:Y:S01]  /*7ee0*/  FADD2 R110, R100.F32x2.HI_LO, -12582912 ;  /* 0xcb400000646e744b */ /* 0x000fe20000200000 */
[----:B------:R-:W-:Y:S01]  /*7ef0*/  MUFU.EX2 R140, R140 ;  /* 0x0000008c008c7308 */ /* 0x000fe20000000800 */
[----:B------:R-:W-:Y:S02]  /*7f00*/  FFMA2 R130, R126.F32x2.HI_LO, UR4.F32, R164.F32 ;  /* 0x000000047e827c49 */ /* 0x000fe400092000a4 */
[----:B------:R-:W-:Y:S02]  /*7f10*/  IMAD R129, R129, 0x800000, R103 ;  /* 0x0080000081817824 */ /* 0x000fe400078e0267 */
[----:B------:R-:W-:Y:S02]  /*7f20*/  FADD2 R108, R108.F32x2.HI_LO, -R110.F32x2.HI_LO ;  /* 0x8000006e6c6c724b */ /* 0x000fe40000000000 */
[----:B------:R-:W-:-:S02]  /*7f30*/  FFMA2 R154, R70.F32x2.HI_LO, UR4.F32, R164.F32 ;  /* 0x00000004469a7c49 */ /* 0x000fc400092000a4 */
[----:B------:R-:W-:Y:S01]  /*7f40*/  FFMA2 R110, R108.F32x2.HI_LO, R166.F32, 0.22756439447402954102 ;  /* 0x3e6906a46c6e7449 */ /* 0x000fe200012000a6 */
[----:B------:R-:W3:Y:S01]  /*7f50*/  MUFU.EX2 R141, R141 ;  /* 0x0000008d008d7308 */ /* 0x000ee20000000800 */
[--C-:B------:R-:W-:Y:S01]  /*7f60*/  FFMA2 R70, R74.F32x2.HI_LO, UR4.F32, R164.reuse.F32 ;  /* 0x000000044a467c49 */ /* 0x100fe200092000a4 */
[----:B--2---:R-:W-:Y:S01]  /*7f70*/  F2FP.BF16.F32.PACK_AB R102, R139, R138 ;  /* 0x0000008a8b66723e */ /* 0x004fe200000010ff */
[----:B------:R-:W-:Y:S01]  /*7f80*/  FFMA2 R110, R110.F32x2.HI_LO, R108.F32x2.HI_LO, 0.69514614343643188477 ;  /* 0x3f31f5196e6e7449 */ /* 0x000fe2000020006c */
[----:B------:R-:W-:Y:S01]  /*7f90*/  F2FP.BF16.F32.PACK_AB R114, R129, R128 ;  /* 0x000000808172723e */ /* 0x000fe200000010ff */
[----:B------:R-:W-:Y:S02]  /*7fa0*/  FFMA2 R74, R80.F32x2.HI_LO, UR4.F32, R164.F32 ;  /* 0x00000004504a7c49 */ /* 0x000fe400092000a4 */
[----:B------:R-:W-:Y:S01]  /*7fb0*/  FFMA2 R108, R110.F32x2.HI_LO, R108.F32x2.HI_LO, 1 ;  /* 0x3f8000006e6c7449 */ /* 0x000fe2000020006c */
[----:B------:R-:W-:Y:S01]  /*7fc0*/  MUFU.EX2 R142, R142 ;  /* 0x0000008e008e7308 */ /* 0x000fe20000000800 */
[----:B------:R-:W-:-:S02]  /*7fd0*/  IMAD.U32 R110, RZ, RZ, UR12 ;  /* 0x0000000cff6e7e24 */ /* 0x000fc4000f8e00ff */
[----:B------:R-:W-:Y:S02]  /*7fe0*/  FFMA2 R156, R72.F32x2.HI_LO, UR4.F32, R164.F32 ;  /* 0x00000004489c7c49 */ /* 0x000fe400092000a4 */
[----:B------:R-:W-:Y:S01]  /*7ff0*/  IMAD R126, R100, 0x800000, R108 ;  /* 0x00800000647e7824 */ /* 0x000fe200078e026c */
[----:B------:R-:W-:Y:S01]  /*8000*/  F2FP.BF16.F32.PACK_AB R100, R133, R132 ;  /* 0x000000848564723e */ /* 0x000fe200000010ff */
[----:B------:R-:W-:Y:S01]  /*8010*/  IMAD R127, R101, 0x800000, R109 ;  /* 0x00800000657f7824 */ /* 0x000fe200078e026d */
[----:B------:R-:W-:Y:S01]  /*8020*/  F2FP.BF16.F32.PACK_AB R101, R135, R134 ;  /* 0x000000868765723e */ /* 0x000fe200000010ff */
[--C-:B------:R-:W-:Y:S01]  /*8030*/  FFMA2 R72, R82.F32x2.HI_LO, UR4.F32, R164.reuse.F32 ;  /* 0x0000000452487c49 */ /* 0x100fe200092000a4 */
[----:B------:R-:W2:Y:S01]  /*8040*/  MUFU.EX2 R143, R143 ;  /* 0x0000008f008f7308 */ /* 0x000ea20000000800 */
[----:B---3--:R-:W-:Y:S01]  /*8050*/  F2FP.BF16.F32.PACK_AB R103, R141, R140 ;  /* 0x0000008c8d67723e */ /* 0x008fe200000010ff */
[--C-:B------:R-:W-:Y:S01]  /*8060*/  FFMA2 R152, R68.F32x2.HI_LO, UR4.F32, R164.reuse.F32 ;  /* 0x0000000444987c49 */ /* 0x100fe200092000a4 */
[----:B------:R-:W-:Y:S01]  /*8070*/  F2FP.BF16.F32.PACK_AB R115, R127, R126 ;  /* 0x0000007e7f73723e */ /* 0x000fe200000010ff */
[--C-:B------:R-:W-:Y:S01]  /*8080*/  FFMA2 R68, R96.F32x2.HI_LO, UR4.F32, R164.reuse.F32 ;  /* 0x0000000460447c49 */ /* 0x100fe200092000a4 */
[----:B------:R-:W-:Y:S01]  /*8090*/  FMNMX R74, R74, -127, !PT ;  /* 0xc2fe00004a4a7809 */ /* 0x000fe20007800000 */
[--C-:B------:R-:W-:Y:S01]  /*80a0*/  FFMA2 R84, R84.F32x2.HI_LO, UR4.F32, R164.reuse.F32 ;  /* 0x0000000454547c49 */ /* 0x100fe200092000a4 */
[----:B------:R-:W-:Y:S01]  /*80b0*/  FMNMX R75, R75, -127, !PT ;  /* 0xc2fe00004b4b7809 */ /* 0x000fe20007800000 */
[----:B------:R-:W-:Y:S01]  /*80c0*/  MUFU.EX2 R144, R144 ;  /* 0x0000009000907308 */ /* 0x000fe20000000800 */
[----:B------:R-:W-:Y:S01]  /*80d0*/  FMNMX R72, R72, -127, !PT ;  /* 0xc2fe000048487809 */ /* 0x000fe20007800000 */
[--C-:B------:R-:W-:Y:S01]  /*80e0*/  FFMA2 R86, R86.F32x2.HI_LO, UR4.F32, R164.reuse.F32 ;  /* 0x0000000456567c49 */ /* 0x100fe200092000a4 */
[----:B------:R-:W-:Y:S01]  /*80f0*/  FMNMX R73, R73, -127, !PT ;  /* 0xc2fe000049497809 */ /* 0x000fe20007800000 */
[--C-:B------:R-:W-:Y:S01]  /*8100*/  FFMA2 R88, R88.F32x2.HI_LO, UR4.F32, R164.reuse.F32 ;  /* 0x0000000458587c49 */ /* 0x100fe200092000a4 */
[----:B------:R-:W-:Y:S01]  /*8110*/  FMNMX R68, R68, -127, !PT ;  /* 0xc2fe000044447809 */ /* 0x000fe20007800000 */
[--C-:B------:R-:W-:Y:S01]  /*8120*/  FFMA2 R90, R90.F32x2.HI_LO, UR4.F32, R164.reuse.F32 ;  /* 0x000000045a5a7c49 */ /* 0x100fe200092000a4 */
[----:B------:R-:W-:Y:S01]  /*8130*/  FMNMX R69, R69, -127, !PT ;  /* 0xc2fe000045457809 */ /* 0x000fe20007800000 */
[----:B------:R-:W3:Y:S01]  /*8140*/  MUFU.EX2 R145, R145 ;  /* 0x0000009100917308 */ /* 0x000ee20000000800 */
[----:B--2---:R-:W-:Y:S01]  /*8150*/  F2FP.BF16.F32.PACK_AB R104, R143, R142 ;  /* 0x0000008e8f68723e */ /* 0x004fe200000010ff */
[----:B------:R-:W-:-:S02]  /*8160*/  FFMA2 R92, R92.F32x2.HI_LO, UR4.F32, R164.F32 ;  /* 0x000000045c5c7c49 */ /* 0x000fc400092000a4 */
[----:B------:R-:W-:Y:S02]  /*8170*/  FADD2.RM R96, R68.F32x2.HI_LO, 12582912 ;  /* 0x4b4000004460744b */ /* 0x000fe40000204000 */
[--C-:B------:R-:W-:Y:S02]  /*8180*/  FFMA2 R52, R52.F32x2.HI_LO, UR4.F32, R164.reuse.F32 ;  /* 0x0000000434347c49 */ /* 0x100fe400092000a4 */
[----:B------:R-:W-:Y:S01]  /*8190*/  MUFU.EX2 R116, R116 ;  /* 0x0000007400747308 */ /* 0x000fe20000000800 */
[--C-:B------:R-:W-:Y:S02]  /*81a0*/  FFMA2 R54, R54.F32x2.HI_LO, UR4.F32, R164.reuse.F32 ;  /* 0x0000000436367c49 */ /* 0x100fe400092000a4 */
[--C-:B------:R-:W-:Y:S02]  /*81b0*/  FFMA2 R56, R56.F32x2.HI_LO, UR4.F32, R164.reuse.F32 ;  /* 0x0000000438387c49 */ /* 0x100fe400092000a4 */
[--C-:B------:R-:W-:Y:S02]  /*81c0*/  FFMA2 R58, R58.F32x2.HI_LO, UR4.F32, R164.reuse.F32 ;  /* 0x000000043a3a7c49 */ /* 0x100fe400092000a4 */
[--C-:B------:R-:W-:Y:S01]  /*81d0*/  FFMA2 R60, R60.F32x2.HI_LO, UR4.F32, R164.reuse.F32 ;  /* 0x000000043c3c7c49 */ /* 0x100fe200092000a4 */
[----:B------:R-:W2:Y:S01]  /*81e0*/  MUFU.EX2 R117, R117 ;  /* 0x0000007500757308 */ /* 0x000ea20000000800 */
[----:B---3--:R-:W-:Y:S01]  /*81f0*/  F2FP.BF16.F32.PACK_AB R105, R145, R144 ;  /* 0x000000909169723e */ /* 0x008fe200000010ff */
[----:B------:R-:W-:-:S02]  /*8200*/  FFMA2 R20, R20.F32x2.HI_LO, UR4.F32, R164.F32 ;  /* 0x0000000414147c49 */ /* 0x000fc400092000a4 */
[--C-:B------:R-:W-:Y:S02]  /*8210*/  FFMA2 R22, R22.F32x2.HI_LO, UR4.F32, R164.reuse.F32 ;  /* 0x0000000416167c49 */ /* 0x100fe400092000a4 */
[--C-:B------:R-:W-:Y:S02]  /*8220*/  FFMA2 R24, R24.F32x2.HI_LO, UR4.F32, R164.reuse.F32 ;  /* 0x0000000418187c49 */ /* 0x100fe400092000a4 */
[----:B------:R-:W-:Y:S01]  /*8230*/  MUFU.EX2 R118, R118 ;  /* 0x0000007600767308 */ /* 0x000fe20000000800 */
[--C-:B------:R-:W-:Y:S02]  /*8240*/  FFMA2 R26, R26.F32x2.HI_LO, UR4.F32, R164.reuse.F32 ;  /* 0x000000041a1a7c49 */ /* 0x100fe400092000a4 */
[--C-:B------:R-:W-:Y:S02]  /*8250*/  FFMA2 R28, R28.F32x2.HI_LO, UR4.F32, R164.reuse.F32 ;  /* 0x000000041c1c7c49 */ /* 0x100fe400092000a4 */
[--C-:B------:R-:W-:Y:S02]  /*8260*/  FFMA2 R30, R30.F32x2.HI_LO, UR4.F32, R164.reuse.F32 ;  /* 0x000000041e1e7c49 */ /* 0x100fe400092000a4 */
[--C-:B------:R-:W-:Y:S01]  /*8270*/  FFMA2 R32, R32.F32x2.HI_LO, UR4.F32, R164.reuse.F32 ;  /* 0x0000000420207c49 */ /* 0x100fe200092000a4 */
[----:B------:R-:W3:Y:S01]  /*8280*/  MUFU.EX2 R119, R119 ;  /* 0x0000007700777308 */ /* 0x000ee20000000800 */
[----:B--2---:R-:W-:Y:S01]  /*8290*/  F2FP.BF16.F32.PACK_AB R108, R117, R116 ;  /* 0x00000074756c723e */ /* 0x004fe200000010ff */
[----:B------:R-:W-:-:S02]  /*82a0*/  FFMA2 R34, R34.F32x2.HI_LO, UR4.F32, R164.F32 ;  /* 0x0000000422227c49 */ /* 0x000fc400092000a4 */
[----:B------:R-:W-:-:S04]  /*82b0*/  FFMA2 R10, R10.F32x2.HI_LO, UR4.F32, R164.F32 ;  /* 0x000000040a0a7c49 */ /* 0x000fc800092000a4 */
[----:B------:R-:W-:Y:S08]  /*82c0*/  MUFU.EX2 R120, R120 ;  /* 0x0000007800787308 */ /* 0x000ff00000000800 */
[----:B------:R-:W2:Y:S01]  /*82d0*/  MUFU.EX2 R121, R121 ;  /* 0x0000007900797308 */ /* 0x000ea20000000800 */
[----:B------:R2:W-:Y:S06]  /*82e0*/  BAR.ARV R110, 0x40 ;  /* 0x0001006e0000751d */ /* 0x0005ec0000002000 */
[----:B---3--:R-:W-:Y:S01]  /*82f0*/  F2FP.BF16.F32.PACK_AB R109, R119, R118 ;  /* 0x00000076776d723e */ /* 0x008fe200000010ff */
[----:B------:R-:W-:Y:S08]  /*8300*/  MUFU.EX2 R122, R122 ;  /* 0x0000007a007a7308 */ /* 0x000ff00000000800 */
[----:B------:R-:W3:Y:S08]  /*8310*/  MUFU.EX2 R123, R123 ;  /* 0x0000007b007b7308 */ /* 0x000ef00000000800 */
[----:B------:R-:W-:Y:S01]  /*8320*/  MUFU.EX2 R124, R124 ;  /* 0x0000007c007c7308 */ /* 0x000fe20000000800 */
[----:B--2---:R-:W-:-:S07]  /*8330*/  F2FP.BF16.F32.PACK_AB R110, R121, R120 ;  /* 0x00000078796e723e */ /* 0x004fce00000010ff */
[----:B------:R-:W2:Y:S01]  /*8340*/  MUFU.EX2 R125, R125 ;  /* 0x0000007d007d7308 */ /* 0x000ea20000000800 */
[----:B---3--:R-:W-:-:S07]  /*8350*/  F2FP.BF16.F32.PACK_AB R111, R123, R122 ;  /* 0x0000007a7b6f723e */ /* 0x008fce00000010ff */
[----:B------:R-:W-:Y:S08]  /*8360*/  MUFU.EX2 R130, R130 ;  /* 0x0000008200827308 */ /* 0x000ff00000000800 */
[----:B------:R-:W3:Y:S01]  /*8370*/  MUFU.EX2 R131, R131 ;  /* 0x0000008300837308 */ /* 0x000ee20000000800 */
[----:B--2---:R-:W-:-:S07]  /*8380*/  F2FP.BF16.F32.PACK_AB R112, R125, R124 ;  /* 0x0000007c7d70723e */ /* 0x004fce00000010ff */
[----:B------:R-:W-:Y:S08]  /*8390*/  MUFU.EX2 R152, R152 ;  /* 0x0000009800987308 */ /* 0x000ff00000000800 */
[----:B------:R-:W-:Y:S01]  /*83a0*/  MUFU.EX2 R153, R153 ;  /* 0x0000009900997308 */ /* 0x000fe20000000800 */
[----:B---3--:R-:W-:-:S04]  /*83b0*/  F2FP.BF16.F32.PACK_AB R113, R131, R130 ;  /* 0x000000828371723e */ /* 0x008fc800000010ff */
[----:B------:R2:W-:Y:S01]  /*83c0*/  STTM.x16 tmem[UR6], R100 ;  /* 0x00000064000079ed */ /* 0x0005e20008240006 */
[----:B------:R-:W-:Y:S02]  /*83d0*/  R2UR UR6, R158 ;  /* 0x000000009e0672ca */ /* 0x000fe400000e0000 */
[----:B------:R-:W-:Y:S08]  /*83e0*/  MUFU.EX2 R154, R154 ;  /* 0x0000009a009a7308 */ /* 0x000ff00000000800 */
[----:B------:R-:W-:Y:S08]  /*83f0*/  MUFU.EX2 R155, R155 ;  /* 0x0000009b009b7308 */ /* 0x000ff00000000800 */
[----:B------:R-:W-:Y:S08]  /*8400*/  MUFU.EX2 R156, R156 ;  /* 0x0000009c009c7308 */ /* 0x000ff00000000800 */
[----:B------:R-:W-:Y:S08]  /*8410*/  MUFU.EX2 R157, R157 ;  /* 0x0000009d009d7308 */ /* 0x000ff00000000800 */
[----:B------:R-:W-:Y:S08]  /*8420*/  MUFU.EX2 R84, R84 ;  /* 0x0000005400547308 */ /* 0x000ff00000000800 */
[----:B------:R-:W-:Y:S08]  /*8430*/  MUFU.EX2 R85, R85 ;  /* 0x0000005500557308 */ /* 0x000ff00000000800 */
[----:B------:R-:W-:Y:S01]  /*8440*/  MUFU.EX2 R86, R86 ;  /* 0x0000005600567308 */ /* 0x000fe20000000800 */
[----:B--2---:R-:W-:-:S02]  /*8450*/  FADD2.RM R108, R74.F32x2.HI_LO, 12582912 ;  /* 0x4b4000004a6c744b */ /* 0x004fc40000204000 */
[----:B------:R-:W-:Y:S02]  /*8460*/  FADD2.RM R106, R72.F32x2.HI_LO, 12582912 ;  /* 0x4b400000486a744b */ /* 0x000fe40000204000 */
[----:B------:R-:W-:-:S03]  /*8470*/  FFMA2 R102, R76.F32x2.HI_LO, UR4.F32, R164.F32 ;  /* 0x000000044c667c49 */ /* 0x000fc600092000a4 */
[----:B------:R-:W-:Y:S01]  /*8480*/  MUFU.EX2 R100, R70 ;  /* 0x0000004600647308 */ /* 0x000fe20000000800 */
[--C-:B------:R-:W-:Y:S02]  /*8490*/  FFMA2 R76, R98.F32x2.HI_LO, UR4.F32, R164.reuse.F32 ;  /* 0x00000004624c7c49 */ /* 0x100fe400092000a4 */
[--C-:B------:R-:W-:Y:S02]  /*84a0*/  FFMA2 R104, R78.F32x2.HI_LO, UR4.F32, R164.reuse.F32 ;  /* 0x000000044e687c49 */ /* 0x100fe400092000a4 */
[--C-:B------:R-:W-:Y:S01]  /*84b0*/  FFMA2 R98, R94.F32x2.HI_LO, UR4.F32, R164.reuse.F32 ;  /* 0x000000045e627c49 */ /* 0x100fe200092000a4 */
[----:B------:R-:W-:Y:S01]  /*84c0*/  FMNMX R76, R76, -127, !PT ;  /* 0xc2fe00004c4c7809 */ /* 0x000fe20007800000 */
[--C-:B------:R-:W-:Y:S01]  /*84d0*/  FFMA2 R110, R36.F32x2.HI_LO, UR4.F32, R164.reuse.F32 ;  /* 0x00000004246e7c49 */ /* 0x100fe200092000a4 */
[----:B------:R2:W-:Y:S01]  /*84e0*/  MUFU.EX2 R101, R71 ;  /* 0x0000004700657308 */ /* 0x0005e20000000800 */
[----:B------:R-:W-:Y:S01]  /*84f0*/  FMNMX R77, R77, -127, !PT ;  /* 0xc2fe00004d4d7809 */ /* 0x000fe20007800000 */
[----:B------:R-:W-:-:S02]  /*8500*/  FFMA2 R36, R42.F32x2.HI_LO, UR4.F32, R164.F32 ;  /* 0x000000042a247c49 */ /* 0x000fc400092000a4 */
[--C-:B------:R-:W-:Y:S02]  /*8510*/  FFMA2 R42, R48.F32x2.HI_LO, UR4.F32, R164.reuse.F32 ;  /* 0x00000004302a7c49 */ /* 0x100fe400092000a4 */
[--C-:B------:R-:W-:Y:S02]  /*8520*/  FFMA2 R114, R40.F32x2.HI_LO, UR4.F32, R164.reuse.F32 ;  /* 0x0000000428727c49 */ /* 0x100fe400092000a4 */
[----:B------:R-:W-:Y:S01]  /*8530*/  MUFU.EX2 R102, R102 ;  /* 0x0000006600667308 */ /* 0x000fe20000000800 */
[----:B------:R-:W-:Y:S01]  /*8540*/  FMNMX R42, R42, -127, !PT ;  /* 0xc2fe00002a2a7809 */ /* 0x000fe20007800000 */
[--C-:B------:R-:W-:Y:S01]  /*8550*/  FFMA2 R40, R50.F32x2.HI_LO, UR4.F32, R164.reuse.F32 ;  /* 0x0000000432287c49 */ /* 0x100fe200092000a4 */
[----:B------:R-:W-:Y:S01]  /*8560*/  FMNMX R43, R43, -127, !PT ;  /* 0xc2fe00002b2b7809 */ /* 0x000fe20007800000 */
[--C-:B------:R-:W-:Y:S02]  /*8570*/  FFMA2 R112, R38.F32x2.HI_LO, UR4.F32, R164.reuse.F32 ;  /* 0x0000000426707c49 */ /* 0x100fe400092000a4 */
[----:B------:R-:W-:Y:S01]  /*8580*/  FFMA2 R38, R64.F32x2.HI_LO, UR4.F32, R164.F32 ;  /* 0x0000000440267c49 */ /* 0x000fe200092000a4 */
[----:B------:R-:W-:Y:S01]  /*8590*/  FMNMX R40, R40, -127, !PT ;  /* 0xc2fe000028287809 */ /* 0x000fe20007800000 */
[----:B------:R-:W3:Y:S01]  /*85a0*/  MUFU.EX2 R103, R103 ;  /* 0x0000006700677308 */ /* 0x000ee20000000800 */
[----:B--2---:R-:W-:Y:S01]  /*85b0*/  FADD2 R70, R108.F32x2.HI_LO, -12582912 ;  /* 0xcb4000006c46744b */ /* 0x004fe20000200000 */
[----:B------:R-:W-:-:S02]  /*85c0*/  FMNMX R41, R41, -127, !PT ;  /* 0xc2fe000029297809 */ /* 0x000fc40007800000 */
[----:B------:R-:W-:Y:S01]  /*85d0*/  FMNMX R38, R38, -127, !PT ;  /* 0xc2fe000026267809 */ /* 0x000fe20007800000 */
[----:B------:R-:W-:Y:S01]  /*85e0*/  FADD2 R74, R74.F32x2.HI_LO, -R70.F32x2.HI_LO ;  /* 0x800000464a4a724b */ /* 0x000fe20000000000 */
[----:B------:R-:W-:Y:S01]  /*85f0*/  FMNMX R39, R39, -127, !PT ;  /* 0xc2fe000027277809 */ /* 0x000fe20007800000 */
[----:B------:R-:W-:Y:S01]  /*8600*/  FADD2 R70, R106.F32x2.HI_LO, -12582912 ;  /* 0xcb4000006a46744b */ /* 0x000fe20000200000 */
[----:B------:R-:W-:Y:S03]  /*8610*/  MUFU.EX2 R104, R104 ;  /* 0x0000006800687308 */ /* 0x000fe60000000800 */
[----:B------:R-:W-:Y:S02]  /*8620*/  FADD2 R72, R72.F32x2.HI_LO, -R70.F32x2.HI_LO ;  /* 0x800000464848724b */ /* 0x000fe40000000000 */
[----:B------:R-:W-:Y:S02]  /*8630*/  FADD2 R70, R96.F32x2.HI_LO, -12582912 ;  /* 0xcb4000006046744b */ /* 0x000fe40000200000 */
[----:B------:R-:W-:Y:S01]  /*8640*/  FADD2.RM R64, R38.F32x2.HI_LO, 12582912 ;  /* 0x4b4000002640744b */ /* 0x000fe20000204000 */
[----:B------:R-:W2:Y:S01]  /*8650*/  MUFU.EX2 R105, R105 ;  /* 0x0000006900697308 */ /* 0x000ea20000000800 */
[----:B------:R-:W-:-:S02]  /*8660*/  FADD2 R70, R68.F32x2.HI_LO, -R70.F32x2.HI_LO ;  /* 0x800000464446724b */ /* 0x000fc40000000000 */
[----:B------:R-:W-:-:S04]  /*8670*/  FFMA2 R68, R74.F32x2.HI_LO, R166.F32, 0.22756439447402954102 ;  /* 0x3e6906a44a447449 */ /* 0x000fc800012000a6 */
[-C--:B------:R-:W-:Y:S01]  /*8680*/  FFMA2 R68, R68.F32x2.HI_LO, R74.reuse.F32x2.HI_LO, 0.69514614343643188477 ;  /* 0x3f31f51944447449 */ /* 0x080fe2000020004a */
[----:B------:R-:W-:Y:S03]  /*8690*/  MUFU.EX2 R87, R87 ;  /* 0x0000005700577308 */ /* 0x000fe60000000800 */
[----:B------:R-:W-:Y:S02]  /*86a0*/  FFMA2 R74, R68.F32x2.HI_LO, R74.F32x2.HI_LO, 1 ;  /* 0x3f800000444a7449 */ /* 0x000fe4000020004a */
[----:B------:R-:W-:Y:S02]  /*86b0*/  FFMA2 R68, R72.F32x2.HI_LO, R166.F32, 0.22756439447402954102 ;  /* 0x3e6906a448447449 */ /* 0x000fe400012000a6 */
[----:B------:R-:W-:Y:S01]  /*86c0*/  IMAD R108, R108, 0x800000, R74 ;  /* 0x008000006c6c7824 */ /* 0x000fe200078e024a */
[----:B------:R-:W-:Y:S01]  /*86d0*/  MUFU.EX2 R88, R88 ;  /* 0x0000005800587308 */ /* 0x000fe20000000800 */
[----:B------:R-:W-:-:S02]  /*86e0*/  FFMA2 R68, R68.F32x2.HI_LO, R72.F32x2.HI_LO, 0.69514614343643188477 ;  /* 0x3f31f51944447449 */ /* 0x000fc40000200048 */
[----:B------:R-:W-:Y:S02]  /*86f0*/  IMAD R109, R109, 0x800000, R75 ;  /* 0x008000006d6d7824 */ /* 0x000fe400078e024b */
[----:B------:R-:W-:Y:S02]  /*8700*/  FFMA2 R72, R68.F32x2.HI_LO, R72.F32x2.HI_LO, 1 ;  /* 0x3f80000044487449 */ /* 0x000fe40000200048 */
[----:B------:R-:W-:Y:S01]  /*8710*/  FFMA2 R68, R70.F32x2.HI_LO, R166.F32, 0.22756439447402954102 ;  /* 0x3e6906a446447449 */ /* 0x000fe200012000a6 */
[----:B------:R-:W4:Y:S01]  /*8720*/  MUFU.EX2 R89, R89 ;  /* 0x0000005900597308 */ /* 0x000f220000000800 */
[----:B------:R-:W-:Y:S01]  /*8730*/  IMAD R106, R106, 0x800000, R72 ;  /* 0x008000006a6a7824 */ /* 0x000fe200078e0248 */
[----:B---3--:R-:W-:Y:S01]  /*8740*/  F2FP.BF16.F32.PACK_AB R72, R103, R102 ;  /* 0x000000666748723e */ /* 0x008fe200000010ff */
[----:B------:R-:W-:Y:S02]  /*8750*/  FFMA2 R68, R68.F32x2.HI_LO, R70.F32x2.HI_LO, 0.69514614343643188477 ;  /* 0x3f31f51944447449 */ /* 0x000fe40000200046 */
[----:B------:R-:W-:Y:S01]  /*8760*/  IMAD R107, R107, 0x800000, R73 ;  /* 0x008000006b6b7824 */ /* 0x000fe200078e0249 */
[----:B--2---:R-:W-:Y:S01]  /*8770*/  F2FP.BF16.F32.PACK_AB R73, R105, R104 ;  /* 0x000000686949723e */ /* 0x004fe200000010ff */
[----:B------:R-:W-:Y:S01]  /*8780*/  FFMA2 R70, R68.F32x2.HI_LO, R70.F32x2.HI_LO, 1 ;  /* 0x3f80000044467449 */ /* 0x000fe20000200046 */
[----:B------:R-:W-:Y:S01]  /*8790*/  MUFU.EX2 R90, R90 ;  /* 0x0000005a005a7308 */ /* 0x000fe20000000800 */
[----:B------:R-:W-:Y:S01]  /*87a0*/  FADD2.RM R68, R76.F32x2.HI_LO, 12582912 ;  /* 0x4b4000004c44744b */ /* 0x000fe20000204000 */
[----:B------:R-:W-:Y:S01]  /*87b0*/  F2FP.BF16.F32.PACK_AB R74, R109, R108 ;  /* 0x0000006c6d4a723e */ /* 0x000fe200000010ff */
[----:B------:R-:W-:Y:S01]  /*87c0*/  IMAD R96, R96, 0x800000, R70 ;  /* 0x0080000060607824 */ /* 0x000fe200078e0246 */
[----:B------:R-:W-:Y:S01]  /*87d0*/  F2FP.BF16.F32.PACK_AB R70, R157, R156 ;  /* 0x0000009c9d46723e */ /* 0x000fe200000010ff */
[----:B------:R-:W-:-:S02]  /*87e0*/  FADD2 R78, R68.F32x2.HI_LO, -12582912 ;  /* 0xcb400000444e744b */ /* 0x000fc40000200000 */
[----:B------:R-:W-:Y:S01]  /*87f0*/  IMAD R97, R97, 0x800000, R71 ;  /* 0x0080000061617824 */ /* 0x000fe200078e0247 */
[----:B------:R-:W-:Y:S01]  /*8800*/  F2FP.BF16.F32.PACK_AB R71, R101, R100 ;  /* 0x000000646547723e */ /* 0x000fe200000010ff */
[----:B------:R-:W2:Y:S01]  /*8810*/  MUFU.EX2 R91, R91 ;  /* 0x0000005b005b7308 */ /* 0x000ea20000000800 */
[----:B------:R-:W-:Y:S01]  /*8820*/  FADD2 R76, R76.F32x2.HI_LO, -R78.F32x2.HI_LO ;  /* 0x8000004e4c4c724b */ /* 0x000fe20000000000 */
[----:B------:R-:W-:Y:S02]  /*8830*/  F2FP.BF16.F32.PACK_AB R75, R107, R106 ;  /* 0x0000006a6b4b723e */ /* 0x000fe400000010ff */
[----:B------:R-:W-:Y:S01]  /*8840*/  F2FP.BF16.F32.PACK_AB R82, R97, R96 ;  /* 0x000000606152723e */ /* 0x000fe200000010ff */
[----:B------:R-:W-:-:S03]  /*8850*/  FFMA2 R78, R76.F32x2.HI_LO, R166.F32, 0.22756439447402954102 ;  /* 0x3e6906a44c4e7449 */ /* 0x000fc600012000a6 */
[----:B------:R-:W-:Y:S01]  /*8860*/  MUFU.EX2 R92, R92 ;  /* 0x0000005c005c7308 */ /* 0x000fe20000000800 */
[----:B------:R-:W-:-:S04]  /*8870*/  FFMA2 R78, R78.F32x2.HI_LO, R76.F32x2.HI_LO, 0.69514614343643188477 ;  /* 0x3f31f5194e4e7449 */ /* 0x000fc8000020004c */
[----:B------:R-:W-:Y:S01]  /*8880*/  FFMA2 R76, R78.F32x2.HI_LO, R76.F32x2.HI_LO, 1 ;  /* 0x3f8000004e4c7449 */ /* 0x000fe2000020004c */
[----:B----4-:R-:W-:Y:S02]  /*8890*/  F2FP.BF16.F32.PACK_AB R78, R89, R88 ;  /* 0x00000058594e723e */ /* 0x010fe400000010ff */
[----:B------:R-:W3:Y:S01]  /*88a0*/  MUFU.EX2 R93, R93 ;  /* 0x0000005d005d7308 */ /* 0x000ee20000000800 */
[----:B------:R-:W-:Y:S01]  /*88b0*/  IMAD R94, R68, 0x800000, R76 ;  /* 0x00800000445e7824 */ /* 0x000fe200078e024c */
[----:B------:R-:W-:Y:S01]  /*88c0*/  F2FP.BF16.F32.PACK_AB R68, R153, R152 ;  /* 0x000000989944723e */ /* 0x000fe200000010ff */
[----:B------:R-:W-:Y:S01]  /*88d0*/  IMAD R95, R69, 0x800000, R77 ;  /* 0x00800000455f7824 */ /* 0x000fe200078e024d */
[----:B------:R-:W-:Y:S02]  /*88e0*/  F2FP.BF16.F32.PACK_AB R69, R155, R154 ;  /* 0x0000009a9b45723e */ /* 0x000fe400000010ff */
[----:B------:R-:W-:Y:S02]  /*88f0*/  F2FP.BF16.F32.PACK_AB R76, R85, R84 ;  /* 0x00000054554c723e */ /* 0x000fe400000010ff */
[----:B------:R-:W-:Y:S01]  /*8900*/  MUFU.EX2 R98, R98 ;  /* 0x0000006200627308 */ /* 0x000fe20000000800 */
[----:B------:R-:W-:-:S02]  /*8910*/  F2FP.BF16.F32.PACK_AB R77, R87, R86 ;  /* 0x00000056574d723e */ /* 0x000fc400000010ff */
[----:B--2---:R-:W-:Y:S02]  /*8920*/  F2FP.BF16.F32.PACK_AB R79, R91, R90 ;  /* 0x0000005a5b4f723e */ /* 0x004fe400000010ff */
[----:B------:R-:W-:-:S03]  /*8930*/  F2FP.BF16.F32.PACK_AB R83, R95, R94 ;  /* 0x0000005e5f53723e */ /* 0x000fc600000010ff */
[----:B------:R-:W2:Y:S01]  /*8940*/  MUFU.EX2 R99, R99 ;  /* 0x0000006300637308 */ /* 0x000ea20000000800 */
[----:B---3--:R-:W-:-:S07]  /*8950*/  F2FP.BF16.F32.PACK_AB R80, R93, R92 ;  /* 0x0000005c5d50723e */ /* 0x008fce00000010ff */
[----:B------:R-:W-:Y:S08]  /*8960*/  MUFU.EX2 R110, R110 ;  /* 0x0000006e006e7308 */ /* 0x000ff00000000800 */
[----:B------:R-:W-:Y:S01]  /*8970*/  MUFU.EX2 R111, R111 ;  /* 0x0000006f006f7308 */ /* 0x000fe20000000800 */
[----:B--2---:R-:W-:-:S04]  /*8980*/  F2FP.BF16.F32.PACK_AB R81, R99, R98 ;  /* 0x000000626351723e */ /* 0x004fc800000010ff */
        /* <DEDUP_REMOVED lines=21> */
[----:B------:R-:W-:-:S04]  /*8ae0*/  FFMA2 R82, R8.F32x2.HI_LO, UR4.F32, R164.F32 ;  /* 0x0000000408527c49 */ /* 0x000fc800092000a4 */
[----:B------:R-:W-:Y:S08]  /*8af0*/  MUFU.EX2 R70, R70 ;  /* 0x0000004600467308 */ /* 0x000ff00000000800 */
[----:B------:R-:W3:Y:S01]  /*8b00*/  MUFU.EX2 R71, R71 ;  /* 0x0000004700477308 */ /* 0x000ee20000000800 */
[----:B--2---:R-:W-:-:S04]  /*8b10*/  FADD2 R36, R76.F32x2.HI_LO, -12582912 ;  /* 0xcb4000004c24744b */ /* 0x004fc80000200000 */
[----:B------:R-:W-:Y:S02]  /*8b20*/  FADD2 R42, R42.F32x2.HI_LO, -R36.F32x2.HI_LO ;  /* 0x800000242a2a724b */ /* 0x000fe40000000000 */
[----:B------:R-:W-:Y:S01]  /*8b30*/  FADD2 R36, R74.F32x2.HI_LO, -12582912 ;  /* 0xcb4000004a24744b */ /* 0x000fe20000200000 */
[----:B------:R-:W-:Y:S03]  /*8b40*/  MUFU.EX2 R72, R72 ;  /* 0x0000004800487308 */ /* 0x000fe60000000800 */
[----:B------:R-:W-:Y:S02]  /*8b50*/  FADD2 R40, R40.F32x2.HI_LO, -R36.F32x2.HI_LO ;  /* 0x800000242828724b */ /* 0x000fe40000000000 */
[----:B------:R-:W-:-:S03]  /*8b60*/  FADD2 R36, R64.F32x2.HI_LO, -12582912 ;  /* 0xcb4000004024744b */ /* 0x000fc60000200000 */
[----:B------:R-:W2:Y:S01]  /*8b70*/  MUFU.EX2 R73, R73 ;  /* 0x0000004900497308 */ /* 0x000ea20000000800 */
[----:B------:R-:W-:Y:S02]  /*8b80*/  FADD2 R38, R38.F32x2.HI_LO, -R36.F32x2.HI_LO ;  /* 0x800000242626724b */ /* 0x000fe40000000000 */
[----:B------:R-:W-:-:S04]  /*8b90*/  FFMA2 R36, R42.F32x2.HI_LO, R166.F32, 0.22756439447402954102 ;  /* 0x3e6906a42a247449 */ /* 0x000fc800012000a6 */
[-C--:B------:R-:W-:Y:S01]  /*8ba0*/  FFMA2 R36, R36.F32x2.HI_LO, R42.reuse.F32x2.HI_LO, 0.69514614343643188477 ;  /* 0x3f31f51924247449 */ /* 0x080fe2000020002a */
[----:B------:R-:W4:Y:S03]  /*8bb0*/  MUFU.EX2 R55, R55 ;  /* 0x0000003700377308 */ /* 0x000f260000000800 */
[----:B------:R-:W-:Y:S02]  /*8bc0*/  FFMA2 R42, R36.F32x2.HI_LO, R42.F32x2.HI_LO, 1 ;  /* 0x3f800000242a7449 */ /* 0x000fe4000020002a */
[----:B------:R-:W-:Y:S02]  /*8bd0*/  FFMA2 R36, R40.F32x2.HI_LO, R166.F32, 0.22756439447402954102 ;  /* 0x3e6906a428247449 */ /* 0x000fe400012000a6 */
[----:B------:R-:W-:Y:S01]  /*8be0*/  IMAD R76, R76, 0x800000, R42 ;  /* 0x008000004c4c7824 */ /* 0x000fe200078e022a */
[----:B------:R-:W-:Y:S01]  /*8bf0*/  MUFU.EX2 R56, R56 ;  /* 0x0000003800387308 */ /* 0x000fe20000000800 */
[----:B------:R-:W-:-:S02]  /*8c00*/  FFMA2 R36, R36.F32x2.HI_LO, R40.F32x2.HI_LO, 0.69514614343643188477 ;  /* 0x3f31f51924247449 */ /* 0x000fc40000200028 */
[----:B------:R-:W-:Y:S02]  /*8c10*/  IMAD R77, R77, 0x800000, R43 ;  /* 0x008000004d4d7824 */ /* 0x000fe400078e022b */
[----:B------:R-:W-:Y:S02]  /*8c20*/  FFMA2 R40, R36.F32x2.HI_LO, R40.F32x2.HI_LO, 1 ;  /* 0x3f80000024287449 */ /* 0x000fe40000200028 */
[----:B------:R-:W-:Y:S01]  /*8c30*/  FADD2.RM R36, R44.F32x2.HI_LO, 12582912 ;  /* 0x4b4000002c24744b */ /* 0x000fe20000204000 */
[----:B------:R-:W5:Y:S01]  /*8c40*/  MUFU.EX2 R57, R57 ;  /* 0x0000003900397308 */ /* 0x000f620000000800 */
[----:B------:R-:W-:Y:S01]  /*8c50*/  IMAD R74, R74, 0x800000, R40 ;  /* 0x008000004a4a7824 */ /* 0x000fe200078e0228 */
[----:B---3--:R-:W-:Y:S01]  /*8c60*/  F2FP.BF16.F32.PACK_AB R40, R71, R70 ;  /* 0x000000464728723e */ /* 0x008fe200000010ff */
[----:B------:R-:W-:Y:S02]  /*8c70*/  FADD2 R46, R36.F32x2.HI_LO, -12582912 ;  /* 0xcb400000242e744b */ /* 0x000fe40000200000 */
[----:B------:R-:W-:Y:S01]  /*8c80*/  IMAD R75, R75, 0x800000, R41 ;  /* 0x008000004b4b7824 */ /* 0x000fe200078e0229 */
[----:B--2---:R-:W-:Y:S01]  /*8c90*/  F2FP.BF16.F32.PACK_AB R41, R73, R72 ;  /* 0x000000484929723e */ /* 0x004fe200000010ff */
[----:B------:R-:W-:Y:S01]  /*8ca0*/  FADD2 R44, R44.F32x2.HI_LO, -R46.F32x2.HI_LO ;  /* 0x8000002e2c2c724b */ /* 0x000fe20000000000 */
[----:B------:R-:W-:Y:S01]  /*8cb0*/  MUFU.EX2 R58, R58 ;  /* 0x0000003a003a7308 */ /* 0x000fe20000000800 */
[----:B------:R-:W-:Y:S01]  /*8cc0*/  FFMA2 R46, R38.F32x2.HI_LO, R166.F32, 0.22756439447402954102 ;  /* 0x3e6906a4262e7449 */ /* 0x000fe200012000a6 */
[----:B------:R-:W-:-:S02]  /*8cd0*/  F2FP.BF16.F32.PACK_AB R42, R77, R76 ;  /* 0x0000004c4d2a723e */ /* 0x000fc400000010ff */
[----:B------:R-:W-:Y:S01]  /*8ce0*/  F2FP.BF16.F32.PACK_AB R43, R75, R74 ;  /* 0x0000004a4b2b723e */ /* 0x000fe200000010ff */
[----:B------:R-:W-:-:S03]  /*8cf0*/  FFMA2 R46, R46.F32x2.HI_LO, R38.F32x2.HI_LO, 0.69514614343643188477 ;  /* 0x3f31f5192e2e7449 */ /* 0x000fc60000200026 */
[----:B------:R-:W2:Y:S01]  /*8d00*/  MUFU.EX2 R59, R59 ;  /* 0x0000003b003b7308 */ /* 0x000ea20000000800 */
[----:B------:R-:W-:Y:S02]  /*8d10*/  FFMA2 R38, R46.F32x2.HI_LO, R38.F32x2.HI_LO, 1 ;  /* 0x3f8000002e267449 */ /* 0x000fe40000200026 */
[----:B------:R-:W-:Y:S02]  /*8d20*/  FFMA2 R46, R44.F32x2.HI_LO, R166.F32, 0.22756439447402954102 ;  /* 0x3e6906a42c2e7449 */ /* 0x000fe400012000a6 */
[----:B------:R-:W-:Y:S01]  /*8d30*/  IMAD R64, R64, 0x800000, R38 ;  /* 0x0080000040407824 */ /* 0x000fe200078e0226 */
[----:B------:R-:W-:Y:S01]  /*8d40*/  F2FP.BF16.F32.PACK_AB R38, R115, R114 ;  /* 0x000000727326723e */ /* 0x000fe200000010ff */
[----:B------:R-:W-:Y:S01]  /*8d50*/  FFMA2 R46, R46.F32x2.HI_LO, R44.F32x2.HI_LO, 0.69514614343643188477 ;  /* 0x3f31f5192e2e7449 */ /* 0x000fe2000020002c */
[----:B------:R-:W-:Y:S01]  /*8d60*/  MUFU.EX2 R60, R60 ;  /* 0x0000003c003c7308 */ /* 0x000fe20000000800 */
[----:B------:R-:W-:Y:S01]  /*8d70*/  IMAD R65, R65, 0x800000, R39 ;  /* 0x0080000041417824 */ /* 0x000fe200078e0227 */
[----:B------:R-:W-:Y:S01]  /*8d80*/  F2FP.BF16.F32.PACK_AB R39, R69, R68 ;  /* 0x000000444527723e */ /* 0x000fe200000010ff */
[----:B------:R-:W-:Y:S01]  /*8d90*/  FFMA2 R62, R46.F32x2.HI_LO, R44.F32x2.HI_LO, 1 ;  /* 0x3f8000002e3e7449 */ /* 0x000fe2000020002c */
[----:B------:R-:W-:-:S02]  /*8da0*/  F2FP.BF16.F32.PACK_AB R44, R53, R52 ;  /* 0x00000034352c723e */ /* 0x000fc400000010ff */
[----:B----4-:R-:W-:Y:S01]  /*8db0*/  F2FP.BF16.F32.PACK_AB R45, R55, R54 ;  /* 0x00000036372d723e */ /* 0x010fe200000010ff */
[----:B------:R-:W-:Y:S01]  /*8dc0*/  IMAD R62, R36, 0x800000, R62 ;  /* 0x00800000243e7824 */ /* 0x000fe200078e023e */
[----:B------:R-:W3:Y:S01]  /*8dd0*/  MUFU.EX2 R61, R61 ;  /* 0x0000003d003d7308 */ /* 0x000ee20000000800 */
[----:B------:R-:W-:Y:S01]  /*8de0*/  IMAD R63, R37, 0x800000, R63 ;  /* 0x00800000253f7824 */ /* 0x000fe200078e023f */
[----:B------:R-:W-:Y:S02]  /*8df0*/  F2FP.BF16.F32.PACK_AB R36, R111, R110 ;  /* 0x0000006e6f24723e */ /* 0x000fe400000010ff */
[----:B------:R-:W-:Y:S02]  /*8e00*/  F2FP.BF16.F32.PACK_AB R37, R113, R112 ;  /* 0x000000707125723e */ /* 0x000fe400000010ff */
[----:B-----5:R-:W-:Y:S02]  /*8e10*/  F2FP.BF16.F32.PACK_AB R46, R57, R56 ;  /* 0x00000038392e723e */ /* 0x020fe400000010ff */
[----:B------:R-:W-:Y:S01]  /*8e20*/  MUFU.EX2 R66, R66 ;  /* 0x0000004200427308 */ /* 0x000fe20000000800 */
[----:B--2---:R-:W-:-:S02]  /*8e30*/  F2FP.BF16.F32.PACK_AB R47, R59, R58 ;  /* 0x0000003a3b2f723e */ /* 0x004fc400000010ff */
[----:B------:R-:W-:Y:S02]  /*8e40*/  F2FP.BF16.F32.PACK_AB R50, R65, R64 ;  /* 0x000000404132723e */ /* 0x000fe400000010ff */
[----:B------:R-:W-:-:S03]  /*8e50*/  F2FP.BF16.F32.PACK_AB R51, R63, R62 ;  /* 0x0000003e3f33723e */ /* 0x000fc600000010ff */
[----:B------:R-:W2:Y:S01]  /*8e60*/  MUFU.EX2 R67, R67 ;  /* 0x0000004300437308 */ /* 0x000ea20000000800 */
[----:B---3--:R-:W-:-:S07]  /*8e70*/  F2FP.BF16.F32.PACK_AB R48, R61, R60 ;  /* 0x0000003c3d30723e */ /* 0x008fce00000010ff */
[----:B------:R-:W-:Y:S08]  /*8e80*/  MUFU.EX2 R78, R78 ;  /* 0x0000004e004e7308 */ /* 0x000ff00000000800 */
[----:B------:R-:W3:Y:S01]  /*8e90*/  MUFU.EX2 R79, R79 ;  /* 0x0000004f004f7308 */ /* 0x000ee20000000800 */
[----:B--2---:R-:W-:-:S04]  /*8ea0*/  F2FP.BF16.F32.PACK_AB R49, R67, R66 ;  /* 0x000000424331723e */ /* 0x004fc800000010ff */
[----:B------:R2:W-:Y:S01]  /*8eb0*/  STTM.x16 tmem[UR6], R36 ;  /* 0x00000024000079ed */ /* 0x0005e20008240006 */
[----:B------:R-:W-:Y:S01]  /*8ec0*/  R2UR UR6, R159 ;  /* 0x000000009f0672ca */ /* 0x000fe200000e0000 */
[----:B------:R-:W4:Y:S01]  /*8ed0*/  FENCE.VIEW.ASYNC.T ;  /* 0x00000000000073c6 */ /* 0x000f220000000200 */
[----:B------:R-:W-:Y:S08]  /*8ee0*/  MUFU.EX2 R80, R80 ;  /* 0x0000005000507308 */ /* 0x000ff00000000800 */
[----:B------:R-:W5:Y:S01]  /*8ef0*/  MUFU.EX2 R81, R81 ;  /* 0x0000005100517308 */ /* 0x000f620000000800 */
[----:B---3--:R-:W-:-:S07]  /*8f00*/  F2FP.BF16.F32.PACK_AB R4, R79, R78 ;  /* 0x0000004e4f04723e */ /* 0x008fce00000010ff */
[----:B------:R-:W-:Y:S08]  /*8f10*/  MUFU.EX2 R82, R82 ;  /* 0x0000005200527308 */ /* 0x000ff00000000800 */
[----:B------:R-:W3:Y:S01]  /*8f20*/  MUFU.EX2 R83, R83 ;  /* 0x0000005300537308 */ /* 0x000ee20000000800 */
[----:B-----5:R-:W-:-:S07]  /*8f30*/  F2FP.BF16.F32.PACK_AB R5, R81, R80 ;  /* 0x000000505105723e */ /* 0x020fce00000010ff */
[----:B------:R-:W-:Y:S08]  /*8f40*/  MUFU.EX2 R20, R20 ;  /* 0x0000001400147308 */ /* 0x000ff00000000800 */
[----:B------:R-:W5:Y:S01]  /*8f50*/  MUFU.EX2 R21, R21 ;  /* 0x0000001500157308 */ /* 0x000f620000000800 */
[----:B---3--:R-:W-:-:S07]  /*8f60*/  F2FP.BF16.F32.PACK_AB R6, R83, R82 ;  /* 0x000000525306723e */ /* 0x008fce00000010ff */
[----:B------:R-:W-:Y:S01]  /*8f70*/  MUFU.EX2 R22, R22 ;  /* 0x0000001600167308 */ /* 0x000fe20000000800 */
[--C-:B--2---:R-:W-:Y:S02]  /*8f80*/  FFMA2 R38, R12.F32x2.HI_LO, UR4.F32, R164.reuse.F32 ;  /* 0x000000040c267c49 */ /* 0x104fe400092000a4 */
[----:B------:R-:W-:Y:S02]  /*8f90*/  IMAD.MOV.U32 R46, RZ, RZ, 0x1 ;  /* 0x00000001ff2e7424 */ /* 0x000fe400078e00ff */
[--C-:B------:R-:W-:Y:S02]  /*8fa0*/  FFMA2 R40, R14.F32x2.HI_LO, UR4.F32, R164.reuse.F32 ;  /* 0x000000040e287c49 */ /* 0x100fe400092000a4 */
[--C-:B------:R-:W-:Y:S01]  /*8fb0*/  FFMA2 R42, R16.F32x2.HI_LO, UR4.F32, R164.reuse.F32 ;  /* 0x00000004102a7c49 */ /* 0x100fe200092000a4 */
[----:B----4-:R1:W-:Y:S01]  /*8fc0*/  SYNCS.ARRIVE.TRANS64.RED.ART0 RZ, [UR11], R46 ;  /* 0x0000002effff79a7 */ /* 0x0103e2000850040b */
[----:B------:R-:W-:Y:S01]  /*8fd0*/  FFMA2 R44, R18.F32x2.HI_LO, UR4.F32, R164.F32 ;  /* 0x00000004122c7c49 */ /* 0x000fe200092000a4 */
[----:B------:R-:W-:Y:S01]  /*8fe0*/  MUFU.EX2 R36, R10 ;  /* 0x0000000a00247308 */ /* 0x000fe20000000800 */
[----:B-----5:R-:W-:-:S07]  /*8ff0*/  F2FP.BF16.F32.PACK_AB R12, R21, R20 ;  /* 0x00000014150c723e */ /* 0x020fce00000010ff */
[----:B------:R-:W2:Y:S08]  /*9000*/  MUFU.EX2 R37, R11 ;  /* 0x0000000b00257308 */ /* 0x000eb00000000800 */
[----:B------:R-:W-:Y:S08]  /*9010*/  MUFU.EX2 R38, R38 ;  /* 0x0000002600267308 */ /* 0x000ff00000000800 */
[----:B------:R-:W3:Y:S01]  /*9020*/  MUFU.EX2 R39, R39 ;  /* 0x0000002700277308 */ /* 0x000ee20000000800 */
[----:B--2---:R-:W-:-:S07]  /*9030*/  F2FP.BF16.F32.PACK_AB R7, R37, R36 ;  /* 0x000000242507723e */ /* 0x004fce00000010ff */
[----:B------:R-:W-:Y:S08]  /*9040*/  MUFU.EX2 R40, R40 ;  /* 0x0000002800287308 */ /* 0x000ff00000000800 */
[----:B------:R-:W2:Y:S01]  /*9050*/  MUFU.EX2 R41, R41 ;  /* 0x0000002900297308 */ /* 0x000ea20000000800 */
[----:B---3--:R-:W-:-:S07]  /*9060*/  F2FP.BF16.F32.PACK_AB R8, R39, R38 ;  /* 0x000000262708723e */ /* 0x008fce00000010ff */
[----:B------:R-:W-:Y:S08]  /*9070*/  MUFU.EX2 R42, R42 ;  /* 0x0000002a002a7308 */ /* 0x000ff00000000800 */
[----:B------:R-:W3:Y:S01]  /*9080*/  MUFU.EX2 R43, R43 ;  /* 0x0000002b002b7308 */ /* 0x000ee20000000800 */
[----:B--2---:R-:W-:-:S07]  /*9090*/  F2FP.BF16.F32.PACK_AB R9, R41, R40 ;  /* 0x000000282909723e */ /* 0x004fce00000010ff */
[----:B------:R-:W-:Y:S08]  /*90a0*/  MUFU.EX2 R44, R44 ;  /* 0x0000002c002c7308 */ /* 0x000ff00000000800 */
[----:B------:R-:W2:Y:S01]  /*90b0*/  MUFU.EX2 R45, R45 ;  /* 0x0000002d002d7308 */ /* 0x000ea20000000800 */
[----:B---3--:R-:W-:-:S07]  /*90c0*/  F2FP.BF16.F32.PACK_AB R10, R43, R42 ;  /* 0x0000002a2b0a723e */ /* 0x008fce00000010ff */
        /* <DEDUP_REMOVED lines=19> */
[----:B--2---:R-:W-:Y:S02]  /*9200*/  F2FP.BF16.F32.PACK_AB R18, R33, R32 ;  /* 0x000000202112723e */ /* 0x004fe400000010ff */
[----:B---3--:R-:W-:-:S04]  /*9210*/  F2FP.BF16.F32.PACK_AB R19, R35, R34 ;  /* 0x000000222313723e */ /* 0x008fc800000010ff */
[----:B------:R1:W-:Y:S01]  /*9220*/  STTM.x16 tmem[UR6], R4 ;  /* 0x00000004000079ed */ /* 0x0003e20008240006 */
[----:B------:R-:W-:Y:S01]  /*9230*/  USHF.L.U32 UR6, UR8, 0x1f, URZ ;  /* 0x0000001f08067899 */ /* 0x000fe200080006ff */
[----:B------:R-:W2:Y:S02]  /*9240*/  FENCE.VIEW.ASYNC.T ;  /* 0x00000000000073c6 */ /* 0x000ea40000000200 */
[----:B--2---:R-:W-:-:S03]  /*9250*/  NOP ;  /* 0x0000000000007918 */ /* 0x004fc60000000000 */
[----:B------:R-:W-:Y:S01]  /*9260*/  IMAD.U32 R47, RZ, RZ, UR6 ;  /* 0x00000006ff2f7e24 */ /* 0x000fe2000f8e00ff */
[----:B------:R1:W-:Y:S03]  /*9270*/  @P0 SYNCS.ARRIVE.TRANS64.RED.ART0 RZ, [UR13], R46 ;  /* 0x0000002effff09a7 */ /* 0x0003e6000850040d */
[----:B------:R-:W2:Y:S02]  /*9280*/  SYNCS.PHASECHK.TRANS64.TRYWAIT P0, [UR5+0xb8], R47 ;  /* 0x0000b82fff0075a7 */ /* 0x000ea40008001105 */
[----:B-12---:R-:W-:Y:S05]  /*9290*/  @!P0 BRA `(.L_x_74) ;  /* 0x0000002c00308947 */ /* 0x006fea0003800000 */
.L_x_148:
[----:B------:R-:W-:Y:S01]  /*92a0*/  MOV R5, UR14 ;  /* 0x0000000e00057c02 */ /* 0x000fe20008000f00 */
[----:B-1----:R-:W-:Y:S01]  /*92b0*/  FMUL R4, R165, R161 ;  /* 0x000000a1a5047220 */ /* 0x002fe20000400000 */
[----:B------:R-:W-:Y:S01]  /*92c0*/  FADD2 R134, R134.F32x2.HI_LO, R144.F32x2.HI_LO ;  /* 0x000000908686724b */ /* 0x000fe20000000000 */
[----:B------:R-:W-:Y:S01]  /*92d0*/  UIADD3 UR10, UPT, UPT, UR10, 0x1, URZ ;  /* 0x000000010a0a7890 */ /* 0x000fe2000fffe0ff */
[----:B------:R-:W-:Y:S01]  /*92e0*/  FADD2 R138, R138.F32x2.HI_LO, R148.F32x2.HI_LO ;  /* 0x000000948a8a724b */ /* 0x000fe20000000000 */
[----:B------:R-:W-:Y:S01]  /*92f0*/  MOV R163, R168 ;  /* 0x000000a800a37202 */ /* 0x000fe20000000f00 */
[----:B------:R-:W-:Y:S01]  /*9300*/  FADD2 R4, R4.F32x2.HI_LO, R132.F32x2.HI_LO ;  /* 0x000000840404724b */ /* 0x000fe20000000000 */
[----:B------:R-:W-:Y:S01]  /*9310*/  UISETP.NE.AND UP0, UPT, UR10, URZ, UPT ;  /* 0x000000ff0a00728c */ /* 0x000fe2000bf05270 */
[----:B------:R-:W-:Y:S01]  /*9320*/  FADD2 R140, R140.F32x2.HI_LO, R146.F32x2.HI_LO ;  /* 0x000000928c8c724b */ /* 0x000fe20000000000 */
[----:B------:R-:W-:Y:S01]  /*9330*/  ULOP3.LUT UR8, UR8, 0x1, URZ, 0x3c, !UPT ;  /* 0x0000000108087892 */ /* 0x000fe2000f8e3cff */
[----:B------:R-:W-:Y:S01]  /*9340*/  FADD2 R4, R4.F32x2.HI_LO, R142.F32x2.HI_LO ;  /* 0x0000008e0404724b */ /* 0x000fe20000000000 */
[----:B------:R-:W-:Y:S01]  /*9350*/  ULOP3.LUT UR9, UR9, 0x1, URZ, 0x3c, !UPT ;  /* 0x0000000109097892 */ /* 0x000fe2000f8e3cff */
[----:B------:R-:W-:-:S02]  /*9360*/  FADD2 R134, R134.F32x2.HI_LO, R118.F32x2.HI_LO ;  /* 0x000000768686724b */ /* 0x000fc40000000000 */
[----:B------:R-:W-:Y:S02]  /*9370*/  FADD2 R138, R138.F32x2.HI_LO, R120.F32x2.HI_LO ;  /* 0x000000788a8a724b */ /* 0x000fe40000000000 */
[----:B------:R-:W-:Y:S02]  /*9380*/  FADD2 R140, R140.F32x2.HI_LO, R122.F32x2.HI_LO ;  /* 0x0000007a8c8c724b */ /* 0x000fe40000000000 */
[----:B------:R-:W-:Y:S02]  /*9390*/  FADD2 R4, R4.F32x2.HI_LO, R116.F32x2.HI_LO ;  /* 0x000000740404724b */ /* 0x000fe40000000000 */
[----:B------:R-:W-:Y:S02]  /*93a0*/  FADD2 R134, R134.F32x2.HI_LO, R130.F32x2.HI_LO ;  /* 0x000000828686724b */ /* 0x000fe40000000000 */
[----:B------:R-:W-:Y:S02]  /*93b0*/  FADD2 R138, R138.F32x2.HI_LO, R128.F32x2.HI_LO ;  /* 0x000000808a8a724b */ /* 0x000fe40000000000 */
        /* <DEDUP_REMOVED lines=51> */
[----:B------:R-:W-:-:S04]  /*96f0*/  FADD2 R4, R4.F32x2.HI_LO, R134.F32x2.HI_LO ;  /* 0x000000860404724b */ /* 0x000fc80000000000 */
[----:B------:R-:W-:-:S04]  /*9700*/  FADD2 R4, R4.F32x2.HI_LO, R138.F32x2.HI_LO ;  /* 0x0000008a0404724b */ /* 0x000fc80000000000 */
[----:B------:R-:W-:Y:S01]  /*9710*/  FADD R161, R4, R5 ;  /* 0x0000000504a17221 */ /* 0x000fe20000000000 */
[----:B------:R-:W-:Y:S06]  /*9720*/  BRA.U UP0, `(.L_x_75) ;  /* 0xffffffdd00a07547 */ /* 0x000fec000b83ffff */
.L_x_72:
[----:B-1----:R-:W1:Y:S01]  /*9730*/  S2R R4, SR_TID.X ;  /* 0x0000000000047919 */ /* 0x002e620000002100 */
[----:B------:R-:W2:Y:S01]  /*9740*/  S2UR UR4, SR_CgaCtaId ;  /* 0x00000000000479c3 */ /* 0x000ea20000008800 */
[----:B------:R-:W-:Y:S01]  /*9750*/  UMOV UR5, 0x400 ;  /* 0x0000040000057882 */ /* 0x000fe20000000000 */
[----:B------:R-:W-:Y:S01]  /*9760*/  USHF.L.U32 UR8, UR8, 0x1f, URZ ;  /* 0x0000001f08087899 */ /* 0x000fe200080006ff */
[----:B------:R-:W-:-:S05]  /*9770*/  MOV R5, UR12 ;  /* 0x0000000c00057c02 */ /* 0x000fca0008000f00 */
[----:B------:R-:W-:Y:S01]  /*9780*/  IMAD.U32 R6, RZ, RZ, UR8 ;  /* 0x00000008ff067e24 */ /* 0x000fe2000f8e00ff */
[----:B--2---:R-:W-:Y:S01]  /*9790*/  ULEA UR4, UR4, UR5, 0x18 ;  /* 0x0000000504047291 */ /* 0x004fe2000f8ec0ff */
[----:B-1----:R-:W-:-:S05]  /*97a0*/  IMAD.SHL.U32 R4, R4, 0x4, RZ ;  /* 0x0000000404047824 */ /* 0x002fca00078e00ff */
[----:B------:R-:W-:-:S05]  /*97b0*/  LOP3.LUT R4, R4, 0x1fc, RZ, 0xc0, !PT ;  /* 0x000001fc04047812 */ /* 0x000fca00078ec0ff */
[----:B------:R1:W-:Y:S04]  /*97c0*/  STS [R4+UR4+0xfc], R161 ;  /* 0x0000fca104007988 */ /* 0x0003e80008000804 */
[----:B------:R1:W-:Y:S01]  /*97d0*/  STS [R4+UR4+0x2fc], R168 ;  /* 0x0002fca804007988 */ /* 0x0003e20008000804 */
[----:B------:R1:W-:Y:S06]  /*97e0*/  BAR.ARV R5, 0x40 ;  /* 0x000100050000751d */ /* 0x0003ec0000002000 */
[----:B------:R-:W2:Y:S02]  /*97f0*/  SYNCS.PHASECHK.TRANS64.TRYWAIT P0, [UR4+0xb8], R6 ;  /* 0x0000b806ff0075a7 */ /* 0x000ea40008001104 */
[----:B-12---:R-:W-:Y:S05]  /*9800*/  @!P0 BRA `(.L_x_76) ;  /* 0x0000002400f48947 */ /* 0x006fea0003800000 */
.L_x_150:
[----:B------:R-:W-:Y:S06]  /*9810*/  BAR.ARV 0x2, 0x120 ;  /* 0x0084800000007b1d */ /* 0x000fec0000002000 */
[----:B------:R-:W-:Y:S05]  /*9820*/  BRA `(.L_x_77) ;  /* 0x0000000000347947 */ /* 0x000fea0003800000 */
.L_x_67:
        /* <DEDUP_REMOVED lines=12> */
.L_x_78:
[----:B------:R-:W-:Y:S01]  /*98f0*/  NOP ;  /* 0x0000000000007918 */ /* 0x000fe20000000000 */
.L_x_77:
[----:B---3--:R-:W-:-:S13]  /*9900*/  R2UR UR5, R0 ;  /* 0x00000000000572ca */ /* 0x008fda00000e0000 */
[----:B------:R-:W-:Y:S02]  /*9910*/  UISETP.NE.AND UP0, UPT, UR5, 0xc, UPT ;  /* 0x0000000c0500788c */ /* 0x000fe4000bf05270 */
[----:B-1----:R-:W-:-:S04]  /*9920*/  ULOP3.LUT UR4, UR5, 0xfffffffc, URZ, 0xc0, !UPT ;  /* 0xfffffffc05047892 */ /* 0x002fc8000f8ec0ff */
[----:B------:R-:W-:-:S03]  /*9930*/  UISETP.NE.AND UP1, UPT, UR4, 0x8, UPT ;  /* 0x000000080400788c */ /* 0x000fc6000bf25270 */
[----:B------:R-:W-:Y:S08]  /*9940*/  BRA.U UP0, `(.L_x_79) ;  /* 0x00000001002c7547 */ /* 0x000ff0000b800000 */
        /* <DEDUP_REMOVED lines=11> */
.L_x_79:
[----:B------:R-:W-:Y:S01]  /*9a00*/  NOP ;  /* 0x0000000000007918 */ /* 0x000fe20000000000 */
[----:B------:R-:W-:Y:S05]  /*9a10*/  BRA.U UP1, `(.L_x_80) ;  /* 0x0000001501b87547 */ /* 0x000fea000b800000 */
[----:B------:R-:W-:-:S08]  /*9a20*/  NOP ;  /* 0x0000000000007918 */ /* 0x000fd00000000000 */
[----:B------:R-:W1:-:S00]  /*9a30*/  USETMAXREG.DEALLOC.CTAPOOL 0x50 ;  /* 0x00000050000079c8 */ /* 0x000e4000080e0500 */
[----:B-1----:R-:W1:Y:S01]  /*9a40*/  S2UR UR7, SR_CgaCtaId ;  /* 0x00000000000779c3 */ /* 0x002e620000008800 */
[----:B------:R-:W-:-:S07]  /*9a50*/  R2UR UR4, R0 ;  /* 0x00000000000472ca */ /* 0x000fce00000e0000 */
[----:B---3--:R-:W-:Y:S01]  /*9a60*/  BAR.SYNC.DEFER_BLOCKING 0x2, 0x120 ;  /* 0x0084800000007b1d */ /* 0x008fe20000010000 */
[----:B------:R-:W-:Y:S01]  /*9a70*/  R2UR UR12, R3 ;  /* 0x00000000030c72ca */ /* 0x000fe200000e0000 */
[----:B------:R-:W-:-:S04]  /*9a80*/  IMAD.MOV.U32 R3, RZ, RZ, 0x1 ;  /* 0x00000001ff037424 */ /* 0x000fc800078e00ff */
[----:B------:R-:W-:Y:S01]  /*9a90*/  UMOV UR5, 0x400 ;  /* 0x0000040000057882 */ /* 0x000fe20000000000 */
[----:B------:R-:W3:Y:S01]  /*9aa0*/  LDCU UR6, c[0x0][0x38c] ;  /* 0x00007180ff0677ac */ /* 0x000ee20008000800 */
[----:B------:R-:W2:Y:S01]  /*9ab0*/  S2R R37, SR_TID.X ;  /* 0x0000000000257919 */ /* 0x000ea20000002100 */
[----:B------:R-:W4:Y:S01]  /*9ac0*/  S2UR UR11, SR_CTAID.X ;  /* 0x00000000000b79c3 */ /* 0x000f220000002500 */
[----:B------:R-:W-:-:S04]  /*9ad0*/  ULOP3.LUT UR4, UR4, 0x3, URZ, 0xc0, !UPT ;  /* 0x0000000304047892 */ /* 0x000fc8000f8ec0ff */
[----:B------:R-:W-:Y:S02]  /*9ae0*/  UIADD3 UR4, UPT, UPT, UR4, 0x3, URZ ;  /* 0x0000000304047890 */ /* 0x000fe4000fffe0ff */
[----:B-1----:R-:W-:-:S04]  /*9af0*/  ULEA UR7, UR7, UR5, 0x18 ;  /* 0x0000000507077291 */ /* 0x002fc8000f8ec0ff */
[----:B------:R-:W-:Y:S01]  /*9b00*/  IMAD.U32 R39, RZ, RZ, UR4 ;  /* 0x00000004ff277e24 */ /* 0x000fe2000f8e00ff */
[----:B---3--:R-:W-:Y:S02]  /*9b10*/  UIADD3 UR10, UPT, UPT, -UR6, URZ, URZ ;  /* 0x000000ff060a7290 */ /* 0x008fe4000fffe1ff */
[----:B------:R-:W-:Y:S02]  /*9b20*/  UIADD3 UR8, UPT, UPT, UR7, 0x88, URZ ;  /* 0x0000008807087890 */ /* 0x000fe4000fffe0ff */
[----:B------:R-:W-:Y:S02]  /*9b30*/  UIADD3 UR9, UPT, UPT, UR6, -0x1, URZ ;  /* 0xffffffff06097890 */ /* 0x000fe4000fffe0ff */
[----:B------:R-:W-:Y:S01]  /*9b40*/  UPRMT UR8, UR12, 0x654, UR8 ;  /* 0x000006540c087896 */ /* 0x000fe20008000008 */
[----:B------:R-:W-:Y:S01]  /*9b50*/  R2UR UR12, R2 ;  /* 0x00000000020c72ca */ /* 0x000fe200000e0000 */
[----:B------:R-:W-:Y:S01]  /*9b60*/  USHF.R.S32.HI UR4, URZ, 0x1f, UR10 ;  /* 0x0000001fff047899 */ /* 0x000fe2000801140a */
[----:B------:R-:W-:Y:S01]  /*9b70*/  IMAD.U32 R2, RZ, RZ, UR7 ;  /* 0x00000007ff027e24 */ /* 0x000fe2000f8e00ff */
[----:B------:R-:W-:-:S02]  /*9b80*/  UISETP.GT.AND UP0, UPT, UR6, URZ, UPT ;  /* 0x000000ff0600728c */ /* 0x000fc4000bf04270 */
[----:B------:R-:W-:Y:S02]  /*9b90*/  USHF.R.S32.HI UR5, URZ, 0x1f, UR9 ;  /* 0x0000001fff057899 */ /* 0x000fe40008011409 */
[----:B------:R-:W-:Y:S01]  /*9ba0*/  ULEA.HI UR4, UR4, -UR6, URZ, 0x7 ;  /* 0x8000000604047291 */ /* 0x000fe2000f8f38ff */
[----:B------:R1:W-:Y:S01]  /*9bb0*/  SYNCS.ARRIVE.TRANS64.RED.ART0 RZ, [UR8], R3 ;  /* 0x00000003ffff79a7 */ /* 0x0003e20008500408 */
[----:B------:R1:W-:Y:S01]  /*9bc0*/  BAR.SYNC.DEFER_BLOCKING R39, 0x40 ;  /* 0x000100270000751d */ /* 0x0003e20000010000 */
[----:B------:R-:W-:Y:S01]  /*9bd0*/  ULEA.HI UR5, UR5, UR9, URZ, 0x7 ;  /* 0x0000000905057291 */ /* 0x000fe2000f8f38ff */
[C---:B--2---:R-:W-:Y:S01]  /*9be0*/  IMAD.SHL.U32 R5, R37.reuse, 0x80, RZ ;  /* 0x0000008025057824 */ /* 0x044fe200078e00ff */
[----:B------:R-:W-:Y:S01]  /*9bf0*/  USHF.R.S32.HI UR4, URZ, 0x7, UR4 ;  /* 0x00000007ff047899 */ /* 0x000fe20008011404 */
[----:B------:R-:W-:Y:S01]  /*9c00*/  LOP3.LUT R64, R37, 0x7f, RZ, 0xc0, !PT ;  /* 0x0000007f25407812 */ /* 0x000fe200078ec0ff */
[----:B------:R-:W-:Y:S02]  /*9c10*/  USHF.R.S32.HI UR6, URZ, 0x7, UR5 ;  /* 0x00000007ff067899 */ /* 0x000fe40008011405 */
[----:B------:R-:W-:Y:S01]  /*9c20*/  @!UP0 ULOP3.LUT UR6, URZ, UR4, URZ, 0x33, !UPT ;  /* 0x00000004ff068292 */ /* 0x000fe2000f8e33ff */
[----:B------:R-:W-:Y:S01]  /*9c30*/  LOP3.LUT R5, R5, 0xf80, RZ, 0xc0, !PT ;  /* 0x00000f8005057812 */ /* 0x000fe200078ec0ff */
[----:B----4-:R-:W-:Y:S01]  /*9c40*/  USHF.L.U32 UR11, UR11, 0x7, URZ ;  /* 0x000000070b0b7899 */ /* 0x010fe200080006ff */
[----:B------:R-:W-:Y:S01]  /*9c50*/  SHF.R.U32.HI R36, RZ, 0x5, R64 ;  /* 0x00000005ff247819 */ /* 0x000fe20000011640 */
[----:B------:R-:W-:-:S02]  /*9c60*/  UISETP.GE.AND UP0, UPT, UR6, 0x1, UPT ;  /* 0x000000010600788c */ /* 0x000fc4000bf06270 */
[----:B------:R-:W-:Y:S02]  /*9c70*/  ULOP3.LUT UR5, UR11, 0x80, URZ, 0xc0, !UPT ;  /* 0x000000800b057892 */ /* 0x000fe4000f8ec0ff */
[C---:B------:R-:W-:Y:S02]  /*9c80*/  IMAD R5, R36.reuse, 0x1000, R5 ;  /* 0x0000100024057824 */ /* 0x040fe400078e0205 */
[----:B------:R-:W-:Y:S01]  /*9c90*/  IMAD.SHL.U32 R36, R36, 0x200000, RZ ;  /* 0x0020000024247824 */ /* 0x000fe200078e00ff */
[----:B------:R-:W-:Y:S02]  /*9ca0*/  ULEA UR12, UR12, UR5, 0x8 ;  /* 0x000000050c0c7291 */ /* 0x000fe4000f8e40ff */
[----:B------:R-:W-:Y:S01]  /*9cb0*/  IADD3 R38, PT, PT, R2, 0x800, R5 ;  /* 0x0000080002267810 */ /* 0x000fe20007ffe005 */
[----:B------:R1:W-:Y:S01]  /*9cc0*/  SYNCS.ARRIVE.TRANS64.ART0 RZ, [UR7+0xb8], R3 ;  /* 0x0000b803ffff79a7 */ /* 0x0003e20008500007 */
[----:B------:R-:W-:Y:S08]  /*9cd0*/  BRA.U !UP0, `(.L_x_81) ;  /* 0x0000000508807547 */ /* 0x000ff0000b800000 */
[----:B------:R-:W-:Y:S01]  /*9ce0*/  LEA R40, R64, UR7, 0x2 ;  /* 0x0000000740287c11 */ /* 0x000fe2000f8e10ff */
[----:B------:R-:W-:-:S12]  /*9cf0*/  UIADD3 UR6, UPT, UPT, -UR6, URZ, URZ ;  /* 0x000000ff06067290 */ /* 0x000fd8000fffe1ff */
.L_x_83:
[----:B--2---:R2:W-:Y:S06]  /*9d00*/  BAR.SYNC.DEFER_BLOCKING R39, 0x40 ;  /* 0x000100270000751d */ /* 0x0045ec0000010000 */
[----:B---3--:R-:W3:Y:S02]  /*9d10*/  LDS R41, [R40+0xfc] ;  /* 0x0000fc0028297984 */ /* 0x008ee40000000800 */
[----:B---3--:R-:W-:-:S13]  /*9d20*/  FSETP.GEU.AND P0, PT, R41, 1, PT ;  /* 0x3f8000002900780b */ /* 0x008fda0003f0e000 */
[----:B-----5:R-:W-:-:S04]  /*9d30*/  VOTE.ANY R4, PT, !P0 ;  /* 0x0000000000047806 */ /* 0x020fc800040e0100 */
[----:B------:R-:W-:-:S13]  /*9d40*/  ISETP.NE.AND P0, PT, R4, RZ, PT ;  /* 0x000000ff0400720c */ /* 0x000fda0003f05270 */
[----:B--2---:R-:W-:Y:S05]  /*9d50*/  @!P0 BRA `(.L_x_82) ;  /* 0x00000004004c8947 */ /* 0x004fea0003800000 */
[C---:B------:R-:W-:Y:S02]  /*9d60*/  R2UR UR4, R36.reuse ;  /* 0x00000000240472ca */ /* 0x040fe400000e0000 */
[----:B------:R-:W-:-:S11]  /*9d70*/  R2UR UR5, R36 ;  /* 0x00000000240572ca */ /* 0x000fd600000e0000 */
[----:B------:R-:W2:Y:S02]  /*9d80*/  LDTM.x16 R20, tmem[UR4+0x100] ;  /* 0x00010004001479ee */ /* 0x000ea40008240000 */
[-C--:B--2---:R-:W-:Y:S02]  /*9d90*/  FMUL2 R20, R20.F32x2.HI_LO, R41.reuse.F32 ;  /* 0x000000291414724a */ /* 0x084fe40001000000 */
[-C--:B------:R-:W-:Y:S02]  /*9da0*/  FMUL2 R22, R22.F32x2.HI_LO, R41.reuse.F32 ;  /* 0x000000291616724a */ /* 0x080fe40001000000 */
[-C--:B------:R-:W-:Y:S02]  /*9db0*/  FMUL2 R24, R24.F32x2.HI_LO, R41.reuse.F32 ;  /* 0x000000291818724a */ /* 0x080fe40001000000 */
[-C--:B------:R-:W-:Y:S02]  /*9dc0*/  FMUL2 R26, R26.F32x2.HI_LO, R41.reuse.F32 ;  /* 0x000000291a1a724a */ /* 0x080fe40001000000 */
[----:B------:R-:W-:-:S02]  /*9dd0*/  FMUL2 R28, R28.F32x2.HI_LO, R41.F32 ;  /* 0x000000291c1c724a */ /* 0x000fc40001000000 */
[-C--:B------:R-:W-:Y:S02]  /*9de0*/  FMUL2 R30, R30.F32x2.HI_LO, R41.reuse.F32 ;  /* 0x000000291e1e724a */ /* 0x080fe40001000000 */
[-C--:B------:R-:W-:Y:S02]  /*9df0*/  FMUL2 R32, R32.F32x2.HI_LO, R41.reuse.F32 ;  /* 0x000000292020724a */ /* 0x080fe40001000000 */
[----:B------:R-:W-:-:S04]  /*9e00*/  FMUL2 R34, R34.F32x2.HI_LO, R41.F32 ;  /* 0x000000292222724a */ /* 0x000fc80001000000 */
[----:B------:R-:W-:Y:S01]  /*9e10*/  STTM.x16 tmem[UR5+0x100], R20 ;  /* 0x00010014000079ed */ /* 0x000fe20008240005 */
        /* <DEDUP_REMOVED lines=69> */
[----:B------:R2:W-:Y:S01]  /*a270*/  STTM.x16 tmem[UR4+0x170], R4 ;  /* 0x00017004000079ed */ /* 0x0005e20008240004 */
[----:B------:R-:W3:Y:S02]  /*a280*/  FENCE.VIEW.ASYNC.T ;  /* 0x00000000000073c6 */ /* 0x000ee40000000200 */
.L_x_82:
[----:B---3--:R3:W-:Y:S01]  /*a290*/  SYNCS.ARRIVE.TRANS64.RED.ART0 RZ, [UR8], R3 ;  /* 0x00000003ffff79a7 */ /* 0x0087e20008500408 */
[----:B------:R-:W-:-:S04]  /*a2a0*/  UIADD3 UR6, UPT, UPT, UR6, 0x1, URZ ;  /* 0x0000000106067890 */ /* 0x000fc8000fffe0ff */
[----:B------:R-:W-:Y:S01]  /*a2b0*/  UISETP.NE.AND UP0, UPT, UR6, URZ, UPT ;  /* 0x000000ff0600728c */ /* 0x000fe2000bf05270 */
[----:B------:R3:W-:Y:S08]  /*a2c0*/  SYNCS.ARRIVE.TRANS64.ART0 RZ, [UR7+0xb8], R3 ;  /* 0x0000b803ffff79a7 */ /* 0x0007f00008500007 */
[----:B------:R-:W-:Y:S05]  /*a2d0*/  BRA.U UP0, `(.L_x_83) ;  /* 0xfffffff900887547 */ /* 0x000fea000b83ffff */
.L_x_81:
[----:B------:R4:W-:Y:S01]  /*a2e0*/  BAR.SYNC.DEFER_BLOCKING R39, 0x40 ;  /* 0x000100270000751d */ /* 0x0009e20000010000 */
[----:B--2---:R-:W-:Y:S01]  /*a2f0*/  LEA R5, R64, UR7, 0x2 ;  /* 0x0000000740057c11 */ /* 0x004fe2000f8e10ff */
[----:B-----5:R-:W-:-:S04]  /*a300*/  HFMA2 R4, -RZ, RZ, -0.0 , 0 ;  /* 0x80000000ff047431 */ /* 0x020fc800000001ff */
[----:B------:R4:W2:Y:S04]  /*a310*/  LDS R67, [R5+0xfc] ;  /* 0x0000fc0005437984 */ /* 0x0008a80000000800 */
[----:B------:R4:W5:Y:S01]  /*a320*/  LDS R65, [R5+0x2fc] ;  /* 0x0002fc0005417984 */ /* 0x0009620000000800 */
[----:B------:R4:W-:Y:S01]  /*a330*/  SYNCS.ARRIVE.TRANS64.ART0 RZ, [UR7+0xb8], R3 ;  /* 0x0000b803ffff79a7 */ /* 0x0009e20008500007 */
[----:B------:R-:W1:Y:S02]  /*a340*/  SYNCS.PHASECHK.TRANS64.TRYWAIT P0, [UR7+0xa0], RZ ;  /* 0x0000a0ffff0075a7 */ /* 0x000e640008001107 */
[----:B-12-45:R-:W-:Y:S05]  /*a350*/  @!P0 BRA `(.L_x_84) ;  /* 0x0000001c00408947 */ /* 0x036fea0003800000 */
.L_x_151:
[----:B------:R-:W2:Y:S01]  /*a360*/  SYNCS.PHASECHK.TRANS64.TRYWAIT P2, [UR7+0xc8], R4 ;  /* 0x0000c804ff0075a7 */ /* 0x000ea20008041107 */
[----:B------:R-:W-:Y:S02]  /*a370*/  IMAD.MOV.U32 R68, RZ, RZ, 0x10 ;  /* 0x00000010ff447424 */ /* 0x000fe400078e00ff */
[----:B------:R-:W-:Y:S01]  /*a380*/  IMAD.MOV.U32 R60, RZ, RZ, 0x20 ;  /* 0x00000020ff3c7424 */ /* 0x000fe200078e00ff */
[----:B--2---:R-:W-:-:S05]  /*a390*/  R2P PR, R37, 0x3 ;  /* 0x0000000325007804 */ /* 0x004fca0000000000 */
[----:B------:R-:W-:Y:S02]  /*a3a0*/  SEL R68, R68, 0xfffffff0, !P0 ;  /* 0xfffffff044447807 */ /* 0x000fe40004000000 */
[----:B------:R-:W-:Y:S01]  /*a3b0*/  SEL R60, R60, 0xffffffe0, !P1 ;  /* 0xffffffe03c3c7807 */ /* 0x000fe20004800000 */
[----:B------:R-:W-:Y:S06]  /*a3c0*/  @!P2 BRA `(.L_x_85) ;  /* 0x0000001c0038a947 */ /* 0x000fec0003800000 */
.L_x_153:
[C---:B------:R-:W-:Y:S01]  /*a3d0*/  R2UR UR4, R36.reuse ;  /* 0x00000000240472ca */ /* 0x040fe200000e0000 */
[----:B------:R-:W-:Y:S01]  /*a3e0*/  BSSY.RECONVERGENT B0, `(.L_x_86) ;  /* 0x00000cd000007945 */ /* 0x000fe20003800200 */
[C---:B------:R-:W-:Y:S02]  /*a3f0*/  FSETP.NE.AND P1, PT, R67.reuse, RZ, PT ;  /* 0x000000ff4300720b */ /* 0x040fe40003f25000 */
[C---:B------:R-:W-:Y:S02]  /*a400*/  R2UR UR11, R36.reuse ;  /* 0x00000000240b72ca */ /* 0x040fe400000e0000 */
[----:B------:R-:W-:Y:S02]  /*a410*/  FSEL R66, R67, 1, P1 ;  /* 0x3f80000043427808 */ /* 0x000fe40000800000 */
[----:B------:R-:W-:Y:S02]  /*a420*/  R2UR UR10, R36 ;  /* 0x00000000240a72ca */ /* 0x000fe400000e0000 */
[----:B------:R-:W-:-:S02]  /*a430*/  SHF.R.U32.HI R69, RZ, 0x3, R38 ;  /* 0x00000003ff457819 */ /* 0x000fc40000011626 */
[----:B------:R-:W4:Y:S01]  /*a440*/  MUFU.RCP R66, R66 ;  /* 0x0000004200427308 */ /* 0x000f220000001000 */
[----:B------:R-:W4:Y:S01]  /*a450*/  LDTM.x16 R12, tmem[UR4+0x100] ;  /* 0x00010004000c79ee */ /* 0x000f220008240000 */
[----:B------:R-:W-:Y:S02]  /*a460*/  LOP3.LUT P0, RZ, R37, 0x4, RZ, 0xc0, !PT ;  /* 0x0000000425ff7812 */ /* 0x000fe4000780c0ff */
[----:B------:R-:W-:Y:S02]  /*a470*/  LOP3.LUT R69, R38, 0x70, R69, 0x78, !PT ;  /* 0x0000007026457812 */ /* 0x000fe400078e7845 */
[C---:B------:R-:W-:Y:S02]  /*a480*/  R2UR UR9, R36.reuse ;  /* 0x00000000240972ca */ /* 0x040fe400000e0000 */
[C---:B------:R-:W-:Y:S01]  /*a490*/  R2UR UR6, R36.reuse ;  /* 0x00000000240672ca */ /* 0x040fe200000e0000 */
[C---:B------:R-:W-:Y:S01]  /*a4a0*/  IMAD.IADD R70, R69.reuse, 0x1, R68 ;  /* 0x0000000145467824 */ /* 0x040fe200078e0244 */
[----:B------:R-:W-:Y:S01]  /*a4b0*/  R2UR UR5, R36 ;  /* 0x00000000240572ca */ /* 0x000fe200000e0000 */
[----:B------:R-:W-:-:S02]  /*a4c0*/  IMAD.IADD R71, R69, 0x1, R60 ;  /* 0x0000000145477824 */ /* 0x000fc400078e023c */
[----:B------:R-:W-:Y:S02]  /*a4d0*/  VIADD R73, R69, 0x40 ;  /* 0x0000004045497836 */ /* 0x000fe40000000000 */
[----:B------:R-:W-:Y:S02]  /*a4e0*/  IMAD.IADD R72, R71, 0x1, R68 ;  /* 0x0000000147487824 */ /* 0x000fe400078e0244 */
[----:B------:R-:W-:-:S04]  /*a4f0*/  @P0 VIADD R73, R69, 0xffffffc0 ;  /* 0xffffffc045490836 */ /* 0x000fc80000000000 */
[--C-:B------:R-:W-:Y:S02]  /*a500*/  IMAD.IADD R75, R60, 0x1, R73.reuse ;  /* 0x000000013c4b7824 */ /* 0x100fe400078e0249 */
[----:B------:R-:W-:Y:S02]  /*a510*/  IMAD.IADD R74, R68, 0x1, R73 ;  /* 0x00000001444a7824 */ /* 0x000fe400078e0249 */
[-C--:B----4-:R-:W-:Y:S02]  /*a520*/  FMUL2 R18, R18.F32x2.HI_LO, R66.reuse.F32 ;  /* 0x000000421212724a */ /* 0x090fe40001000000 */
[----:B------:R-:W-:Y:S02]  /*a530*/  IMAD.IADD R68, R75, 0x1, R68 ;  /* 0x000000014b447824 */ /* 0x000fe400078e0244 */
[-C--:B------:R-:W-:Y:S02]  /*a540*/  FMUL2 R16, R16.F32x2.HI_LO, R66.reuse.F32 ;  /* 0x000000421010724a */ /* 0x080fe40001000000 */
[----:B------:R-:W-:Y:S01]  /*a550*/  FMUL2 R40, R14.F32x2.HI_LO, R66.F32 ;  /* 0x000000420e28724a */ /* 0x000fe20001000000 */
[----:B------:R-:W-:Y:S01]  /*a560*/  F2FP.BF16.F32.PACK_AB R43, R19, R18 ;  /* 0x00000012132b723e */ /* 0x000fe200000010ff */
[----:B------:R-:W-:Y:S01]  /*a570*/  FMUL2 R28, R12.F32x2.HI_LO, R66.F32 ;  /* 0x000000420c1c724a */ /* 0x000fe20001000000 */
[----:B------:R-:W-:Y:S01]  /*a580*/  F2FP.BF16.F32.PACK_AB R42, R17, R16 ;  /* 0x00000010112a723e */ /* 0x000fe200000010ff */
[----:B------:R-:W-:Y:S01]  /*a590*/  FMUL2 R26, R26.F32x2.HI_LO, R66.F32 ;  /* 0x000000421a1a724a */ /* 0x000fe20001000000 */
[----:B--2---:R-:W2:Y:S01]  /*a5a0*/  LDTM.x16 R4, tmem[UR4+0x110] ;  /* 0x00011004000479ee */ /* 0x004ea20008240000 */
[----:B------:R-:W-:Y:S01]  /*a5b0*/  F2FP.BF16.F32.PACK_AB R41, R41, R40 ;  /* 0x000000282929723e */ /* 0x000fe200000010ff */
[----:B------:R-:W-:Y:S01]  /*a5c0*/  FMUL2 R44, R24.F32x2.HI_LO, R66.F32 ;  /* 0x00000042182c724a */ /* 0x000fe20001000000 */
[----:B------:R-:W-:Y:S01]  /*a5d0*/  F2FP.BF16.F32.PACK_AB R40, R29, R28 ;  /* 0x0000001c1d28723e */ /* 0x000fe200000010ff */
[----:B------:R-:W-:Y:S01]  /*a5e0*/  FMUL2 R46, R22.F32x2.HI_LO, R66.F32 ;  /* 0x00000042162e724a */ /* 0x000fe20001000000 */
[----:B------:R-:W-:Y:S01]  /*a5f0*/  F2FP.BF16.F32.PACK_AB R39, R27, R26 ;  /* 0x0000001a1b27723e */ /* 0x000fe200000010ff */
[----:B------:R-:W-:Y:S01]  /*a600*/  FMUL2 R48, R20.F32x2.HI_LO, R66.F32 ;  /* 0x000000421430724a */ /* 0x000fe20001000000 */
[----:B------:R-:W-:Y:S01]  /*a610*/  F2FP.BF16.F32.PACK_AB R38, R45, R44 ;  /* 0x0000002c2d26723e */ /* 0x000fe200000010ff */
[----:B------:R-:W4:Y:S01]  /*a620*/  LDTM.x16 R20, tmem[UR11+0x120] ;  /* 0x0001200b001479ee */ /* 0x000f220008240000 */
[----:B------:R-:W-:Y:S01]  /*a630*/  F2FP.BF16.F32.PACK_AB R37, R47, R46 ;  /* 0x0000002e2f25723e */ /* 0x000fe200000010ff */
[----:B------:R5:W-:Y:S01]  /*a640*/  STS.128 [R69], R40 ;  /* 0x0000002845007388 */ /* 0x000be20000000c00 */
[----:B------:R-:W-:-:S05]  /*a650*/  F2FP.BF16.F32.PACK_AB R36, R49, R48 ;  /* 0x000000303124723e */ /* 0x000fca00000010ff */
[----:B------:R1:W-:Y:S01]  /*a660*/  STS.128 [R70], R36 ;  /* 0x0000002446007388 */ /* 0x0003e20000000c00 */
[-C--:B--2---:R-:W-:Y:S02]  /*a670*/  FMUL2 R18, R18.F32x2.HI_LO, R66.reuse.F32 ;  /* 0x000000421212724a */ /* 0x084fe40001000000 */
[-C--:B------:R-:W-:Y:S02]  /*a680*/  FMUL2 R16, R16.F32x2.HI_LO, R66.reuse.F32 ;  /* 0x000000421010724a */ /* 0x080fe40001000000 */
[----:B------:R-:W-:Y:S01]  /*a690*/  FMUL2 R14, R14.F32x2.HI_LO, R66.F32 ;  /* 0x000000420e0e724a */ /* 0x000fe20001000000 */
[----:B------:R-:W-:Y:S01]  /*a6a0*/  F2FP.BF16.F32.PACK_AB R47, R19, R18 ;  /* 0x00000012132f723e */ /* 0x000fe200000010ff */
        /* <DEDUP_REMOVED lines=10> */
[----:B----4-:R-:W-:Y:S01]  /*a750*/  FMUL2 R34, R34.F32x2.HI_LO, R66.F32 ;  /* 0x000000422222724a */ /* 0x010fe20001000000 */
[----:B------:R-:W-:Y:S01]  /*a760*/  F2FP.BF16.F32.PACK_AB R57, R7, R6 ;  /* 0x000000060739723e */ /* 0x000fe200000010ff */
[----:B------:R-:W-:Y:S01]  /*a770*/  FMUL2 R32, R32.F32x2.HI_LO, R66.F32 ;  /* 0x000000422020724a */ /* 0x000fe20001000000 */
[----:B------:R-:W-:Y:S01]  /*a780*/  F2FP.BF16.F32.PACK_AB R56, R5, R4 ;  /* 0x000000040538723e */ /* 0x000fe200000010ff */
[-C--:B------:R-:W-:Y:S01]  /*a790*/  FMUL2 R30, R30.F32x2.HI_LO, R66.reuse.F32 ;  /* 0x000000421e1e724a */ /* 0x080fe20001000000 */
[----:B------:R-:W2:Y:S01]  /*a7a0*/  LDTM.x16 R4, tmem[UR10+0x130] ;  /* 0x0001300a000479ee */ /* 0x000ea20008240000 */
[----:B------:R-:W-:Y:S01]  /*a7b0*/  FMUL2 R28, R28.F32x2.HI_LO, R66.F32 ;  /* 0x000000421c1c724a */ /* 0x000fe20001000000 */
[----:B-----5:R-:W-:Y:S01]  /*a7c0*/  F2FP.BF16.F32.PACK_AB R43, R35, R34 ;  /* 0x00000022232b723e */ /* 0x020fe200000010ff */
        /* <DEDUP_REMOVED lines=8> */
[----:B------:R-:W-:Y:S01]  /*a850*/  STS.128 [R71], R56 ;  /* 0x0000003847007388 */ /* 0x000fe20000000c00 */
[----:B------:R-:W-:-:S02]  /*a860*/  F2FP.BF16.F32.PACK_AB R50, R25, R24 ;  /* 0x000000181932723e */ /* 0x000fc400000010ff */
[----:B------:R-:W-:Y:S01]  /*a870*/  F2FP.BF16.F32.PACK_AB R49, R23, R22 ;  /* 0x000000161731723e */ /* 0x000fe200000010ff */
[----:B------:R4:W-:Y:S01]  /*a880*/  STS.128 [R72], R44 ;  /* 0x0000002c48007388 */ /* 0x0009e20000000c00 */
[----:B------:R-:W-:Y:S02]  /*a890*/  F2FP.BF16.F32.PACK_AB R48, R21, R20 ;  /* 0x000000141530723e */ /* 0x000fe400000010ff */
[----:B------:R-:W5:Y:S03]  /*a8a0*/  LDTM.x16 R20, tmem[UR9+0x140] ;  /* 0x00014009001479ee */ /* 0x000f660008240000 */
[----:B------:R3:W-:Y:S01]  /*a8b0*/  STS.128 [R73], R48 ;  /* 0x0000003049007388 */ /* 0x0007e20000000c00 */
[----:B--2---:R-:W-:-:S03]  /*a8c0*/  FMUL2 R18, R18.F32x2.HI_LO, R66.F32 ;  /* 0x000000421212724a */ /* 0x004fc60001000000 */
[----:B------:R2:W-:Y:S01]  /*a8d0*/  STS.128 [R74], R40 ;  /* 0x000000284a007388 */ /* 0x0005e20000000c00 */
[-C--:B------:R-:W-:Y:S02]  /*a8e0*/  FMUL2 R16, R16.F32x2.HI_LO, R66.reuse.F32 ;  /* 0x000000421010724a */ /* 0x080fe40001000000 */
[----:B------:R-:W-:Y:S01]  /*a8f0*/  FMUL2 R14, R14.F32x2.HI_LO, R66.F32 ;  /* 0x000000420e0e724a */ /* 0x000fe20001000000 */
[----:B-1----:R-:W-:Y:S01]  /*a900*/  F2FP.BF16.F32.PACK_AB R39, R19, R18 ;  /* 0x000000121327723e */ /* 0x002fe200000010ff */
        /* <DEDUP_REMOVED lines=9> */
[----:B------:R-:W-:-:S02]  /*a9a0*/  F2FP.BF16.F32.PACK_AB R54, R9, R8 ;  /* 0x000000080936723e */ /* 0x000fc400000010ff */
[----:B------:R-:W-:Y:S02]  /*a9b0*/  F2FP.BF16.F32.PACK_AB R53, R7, R6 ;  /* 0x000000060735723e */ /* 0x000fe400000010ff */
[----:B------:R-:W-:Y:S01]  /*a9c0*/  F2FP.BF16.F32.PACK_AB R52, R5, R4 ;  /* 0x000000040534723e */ /* 0x000fe200000010ff */
[-C--:B-----5:R-:W-:Y:S01]  /*a9d0*/  FMUL2 R34, R34.F32x2.HI_LO, R66.reuse.F32 ;  /* 0x000000422222724a */ /* 0x0a0fe20001000000 */
[----:B------:R-:W1:Y:S01]  /*a9e0*/  LDTM.x16 R4, tmem[UR6+0x150] ;  /* 0x00015006000479ee */ /* 0x000e620008240000 */
[-C--:B------:R-:W-:Y:S02]  /*a9f0*/  FMUL2 R32, R32.F32x2.HI_LO, R66.reuse.F32 ;  /* 0x000000422020724a */ /* 0x080fe40001000000 */
[----:B------:R-:W-:Y:S01]  /*aa00*/  FMUL2 R30, R30.F32x2.HI_LO, R66.F32 ;  /* 0x000000421e1e724a */ /* 0x000fe20001000000 */
[----:B----4-:R-:W-:Y:S01]  /*aa10*/  F2FP.BF16.F32.PACK_AB R47, R35, R34 ;  /* 0x00000022232f723e */ /* 0x010fe200000010ff */
        /* <DEDUP_REMOVED lines=10> */
[----:B------:R2:W-:Y:S01]  /*aac0*/  STS.128 [R75], R52 ;  /* 0x000000344b007388 */ /* 0x0005e20000000c00 */
[----:B------:R-:W-:-:S02]  /*aad0*/  F2FP.BF16.F32.PACK_AB R57, R23, R22 ;  /* 0x000000161739723e */ /* 0x000fc400000010ff */
[----:B------:R-:W-:Y:S01]  /*aae0*/  F2FP.BF16.F32.PACK_AB R56, R21, R20 ;  /* 0x000000141538723e */ /* 0x000fe200000010ff */
[----:B------:R2:W-:Y:S01]  /*aaf0*/  STS.128 [R68], R36 ;  /* 0x0000002444007388 */ /* 0x0005e20000000c00 */
[----:B------:R-:W4:Y:S01]  /*ab00*/  LDTM.x16 R20, tmem[UR5+0x160] ;  /* 0x00016005001479ee */ /* 0x000f220008240000 */
[-C--:B-1----:R-:W-:Y:S02]  /*ab10*/  FMUL2 R18, R18.F32x2.HI_LO, R66.reuse.F32 ;  /* 0x000000421212724a */ /* 0x082fe40001000000 */
[----:B------:R2:W-:Y:S01]  /*ab20*/  STS.128 [R69+0x4000], R56 ;  /* 0x0040003845007388 */ /* 0x0005e20000000c00 */
[-C--:B------:R-:W-:Y:S02]  /*ab30*/  FMUL2 R16, R16.F32x2.HI_LO, R66.reuse.F32 ;  /* 0x000000421010724a */ /* 0x080fe40001000000 */
[----:B------:R-:W-:Y:S01]  /*ab40*/  FMUL2 R14, R14.F32x2.HI_LO, R66.F32 ;  /* 0x000000420e0e724a */ /* 0x000fe20001000000 */
[----:B---3--:R-:W-:Y:S01]  /*ab50*/  F2FP.BF16.F32.PACK_AB R51, R19, R18 ;  /* 0x000000121333723e */ /* 0x008fe200000010ff */
        /* <DEDUP_REMOVED lines=10> */
[----:B------:R2:W-:Y:S01]  /*ac00*/  STS.128 [R70+0x4000], R44 ;  /* 0x0040002c46007388 */ /* 0x0005e20000000c00 */
[----:B------:R-:W-:-:S02]  /*ac10*/  F2FP.BF16.F32.PACK_AB R61, R7, R6 ;  /* 0x00000006073d723e */ /* 0x000fc400000010ff */
[----:B------:R-:W-:Y:S02]  /*ac20*/  F2FP.BF16.F32.PACK_AB R60, R5, R4 ;  /* 0x00000004053c723e */ /* 0x000fe400000010ff */
[----:B------:R-:W1:Y:S01]  /*ac30*/  LDTM.x16 R4, tmem[UR4+0x170] ;  /* 0x00017004000479ee */ /* 0x000e620008240000 */
[----:B------:R-:W3:Y:S01]  /*ac40*/  LDCU UR4, c[0x0][0x380] ;  /* 0x00007000ff0477ac */ /* 0x000ee20008000800 */
[-C--:B----4-:R-:W-:Y:S01]  /*ac50*/  FMUL2 R26, R26.F32x2.HI_LO, R66.reuse.F32 ;  /* 0x000000421a1a724a */ /* 0x090fe20001000000 */
[----:B------:R2:W-:Y:S01]  /*ac60*/  STS.128 [R71+0x4000], R60 ;  /* 0x0040003c47007388 */ /* 0x0005e20000000c00 */
        /* <DEDUP_REMOVED lines=14> */
[----:B------:R-:W-:Y:S01]  /*ad50*/  F2FP.BF16.F32.PACK_AB R33, R31, R30 ;  /* 0x0000001e1f21723e */ /* 0x000fe200000010ff */
[----:B---3--:R-:W-:Y:S01]  /*ad60*/  UIADD3 UR4, UPT, UPT, -UR12, UR4, URZ ;  /* 0x000000040c047290 */ /* 0x008fe2000fffe1ff */
[----:B------:R-:W-:Y:S01]  /*ad70*/  F2FP.BF16.F32.PACK_AB R32, R29, R28 ;  /* 0x0000001c1d20723e */ /* 0x000fe200000010ff */
[----:B------:R2:W-:Y:S01]  /*ad80*/  STS.128 [R73+0x4000], R24 ;  /* 0x0040001849007388 */ /* 0x0005e20000000c00 */
[----:B------:R-:W3:Y:S01]  /*ad90*/  @P1 LDC R28, c[0x0][0x600] ;  /* 0x00018000ff1c1b82 */ /* 0x000ee20000000800 */
[-C--:B-1----:R-:W-:Y:S01]  /*ada0*/  FMUL2 R20, R4.F32x2.HI_LO, R66.reuse.F32 ;  /* 0x000000420414724a */ /* 0x082fe20001000000 */
[----:B------:R-:W3:Y:S01]  /*adb0*/  @P1 MUFU.LG2 R30, R67 ;  /* 0x00000043001e1308 */ /* 0x000ee20000000c00 */
[-C--:B------:R-:W-:Y:S01]  /*adc0*/  FMUL2 R4, R6.F32x2.HI_LO, R66.reuse.F32 ;  /* 0x000000420604724a */ /* 0x080fe20001000000 */
[----:B------:R2:W-:Y:S01]  /*add0*/  STS.128 [R74+0x4000], R32 ;  /* 0x004000204a007388 */ /* 0x0005e20000000c00 */
[-C--:B------:R-:W-:Y:S01]  /*ade0*/  FMUL2 R6, R10.F32x2.HI_LO, R66.reuse.F32 ;  /* 0x000000420a06724a */ /* 0x080fe20001000000 */
[----:B------:R-:W-:Y:S01]  /*adf0*/  ISETP.LT.AND P0, PT, R64, UR4, PT ;  /* 0x0000000440007c0c */ /* 0x000fe2000bf01270 */
        /* <DEDUP_REMOVED lines=10> */
[----:B------:R-:W-:Y:S01]  /*aea0*/  F2FP.BF16.F32.PACK_AB R11, R19, R18 ;  /* 0x00000012130b723e */ /* 0x000fe200000010ff */
[----:B------:R2:W-:Y:S01]  /*aeb0*/  STS.128 [R75+0x4000], R4 ;  /* 0x004000044b007388 */ /* 0x0005e20000000c00 */
[----:B------:R-:W-:Y:S02]  /*aec0*/  F2FP.BF16.F32.PACK_AB R9, R15, R14 ;  /* 0x0000000e0f09723e */ /* 0x000fe400000010ff */
[----:B------:R-:W-:Y:S01]  /*aed0*/  F2FP.BF16.F32.PACK_AB R8, R13, R12 ;  /* 0x0000000c0d08723e */ /* 0x000fe200000010ff */
[----:B------:R-:W-:Y:S02]  /*aee0*/  IMAD.MOV.U32 R12, RZ, RZ, -0x800000 ;  /* 0xff800000ff0c7424 */ /* 0x000fe400078e00ff */
[----:B---3--:R-:W-:Y:S02]  /*aef0*/  @P1 FFMA R28, R65, R28, R30 ;  /* 0x0000001c411c1223 */ /* 0x008fe4000000001e */
[----:B------:R2:W-:Y:S02]  /*af00*/  STS.128 [R68+0x4000], R8 ;  /* 0x0040000844007388 */ /* 0x0005e40000000c00 */
[----:B------:R-:W-:Y:S01]  /*af10*/  @P1 FMUL R12, R28, 0.69314718246459960938 ;  /* 0x3f3172181c0c1820 */ /* 0x000fe20000400000 */
[----:B------:R1:W-:Y:S06]  /*af20*/  MEMBAR.ALL.CTA ;  /* 0x0000000000007992 */ /* 0x0003ec0000008000 */
[----:B-1----:R-:W1:Y:S02]  /*af30*/  FENCE.VIEW.ASYNC.S ;  /* 0x00000000000073c6 */ /* 0x002e640000000000 */
[----:B-1----:R2:W-:Y:S01]  /*af40*/  SYNCS.ARRIVE.TRANS64.RED.ART0 RZ, [UR8], R3 ;  /* 0x00000003ffff79a7 */ /* 0x0025e20008500408 */
[----:B------:R2:W-:Y:S01]  /*af50*/  SYNCS.ARRIVE.TRANS64.ART0 RZ, [UR7+0xc0], R3 ;  /* 0x0000c003ffff79a7 */ /* 0x0005e20008500007 */
[----:B------:R-:W-:Y:S05]  /*af60*/  @!P0 BRA `(.L_x_87) ;  /* 0x0000000000508947 */ /* 0x000fea0003800000 */
[----:B--2---:R-:W1:Y:S01]  /*af70*/  LDC.64 R6, c[0x0][0x3d0] ;  /* 0x0000f400ff067b82 */ /* 0x004e620000000a00 */
[----:B------:R-:W-:Y:S01]  /*af80*/  USHF.R.S32.HI UR4, URZ, 0x1f, UR61 ;  /* 0x0000001fff047899 */ /* 0x000fe2000801143d */
[----:B------:R-:W-:Y:S01]  /*af90*/  IADD3 R64, P0, PT, R64, UR12, RZ ;  /* 0x0000000c40407c10 */ /* 0x000fe2000ff1e0ff */
[----:B------:R-:W-:Y:S01]  /*afa0*/  USHF.R.S32.HI UR6, URZ, 0x1f, UR60 ;  /* 0x0000001fff067899 */ /* 0x000fe2000801143c */
[----:B------:R-:W-:Y:S01]  /*afb0*/  MOV R3, UR12 ;  /* 0x0000000c00037c02 */ /* 0x000fe20008000f00 */
[----:B------:R-:W2:Y:S03]  /*afc0*/  LDCU.64 UR8, c[0x0][0x358] ;  /* 0x00006b00ff0877ac */ /* 0x000ea60008000a00 */
[----:B------:R-:W3:Y:S01]  /*afd0*/  LDC.64 R4, c[0x0][0x3c8] ;  /* 0x0000f200ff047b82 */ /* 0x000ee20000000a00 */
[----:B------:R-:W-:Y:S01]  /*afe0*/  LEA.HI.X.SX32 R65, R3, RZ, 0x1, P0 ;  /* 0x000000ff03417211 */ /* 0x000fe200000f0eff */
[----:B-1----:R-:W-:-:S02]  /*aff0*/  IMAD R8, R6, UR4, RZ ;  /* 0x0000000406087c24 */ /* 0x002fc4000f8e02ff */
[----:B------:R-:W1:Y:S01]  /*b000*/  LDCU.64 UR4, c[0x0][0x3b0] ;  /* 0x00007600ff0477ac */ /* 0x000e620008000a00 */
[----:B------:R-:W-:-:S04]  /*b010*/  IMAD.WIDE.U32 R64, R6, UR61, R64 ;  /* 0x0000003d06407c25 */ /* 0x000fc8000f8e0040 */
[----:B------:R-:W-:Y:S02]  /*b020*/  IMAD R7, R7, UR61, R8 ;  /* 0x0000003d07077c24 */ /* 0x000fe4000f8e0208 */
[----:B---3--:R-:W-:-:S03]  /*b030*/  IMAD R6, R4, UR6, RZ ;  /* 0x0000000604067c24 */ /* 0x008fc6000f8e02ff */
[----:B------:R-:W-:Y:S01]  /*b040*/  IADD3 R65, PT, PT, R65, R7, RZ ;  /* 0x0000000741417210 */ /* 0x000fe20007ffe0ff */
[----:B------:R-:W-:Y:S02]  /*b050*/  IMAD R5, R5, UR60, R6 ;  /* 0x0000003c05057c24 */ /* 0x000fe4000f8e0206 */
[----:B------:R-:W-:-:S05]  /*b060*/  IMAD.WIDE.U32 R64, R4, UR60, R64 ;  /* 0x0000003c04407c25 */ /* 0x000fca000f8e0040 */
[----:B------:R-:W-:Y:S02]  /*b070*/  IADD3 R5, PT, PT, R65, R5, RZ ;  /* 0x0000000541057210 */ /* 0x000fe40007ffe0ff */
[----:B-1----:R-:W-:-:S04]  /*b080*/  LEA R4, P0, R64, UR4, 0x2 ;  /* 0x0000000440047c11 */ /* 0x002fc8000f8010ff */
[----:B------:R-:W-:-:S05]  /*b090*/  LEA.HI.X R5, R64, UR5, R5, 0x2, P0 ;  /* 0x0000000540057c11 */ /* 0x000fca00080f1405 */
[----:B--2---:R1:W-:Y:S04]  /*b0a0*/  STG.E desc[UR8][R4.64], R12 ;  /* 0x0000000c04007986 */ /* 0x0043e8000c101908 */
.L_x_87:
[----:B------:R-:W-:Y:S05]  /*b0b0*/  BSYNC.RECONVERGENT B0 ;  /* 0x0000000000007941 */ /* 0x000fea0003800200 */
.L_x_86:
[----:B------:R-:W3:Y:S02]  /*b0c0*/  SYNCS.PHASECHK.TRANS64.TRYWAIT P0, [UR7+0xc8], RZ ;  /* 0x0000c8ffff0075a7 */ /* 0x000ee40008001107 */
[----:B---3--:R-:W-:Y:S05]  /*b0d0*/  @!P0 BRA `(.L_x_88) ;  /* 0x0000001000108947 */ /* 0x008fea0003800000 */
.L_x_154:
[----:B------:R-:W-:Y:S06]  /*b0e0*/  BAR.ARV 0x2, 0x120 ;  /* 0x0084800000007b1d */ /* 0x000fec0000002000 */
[----:B------:R-:W-:Y:S05]  /*b0f0*/  BRA `(.L_x_89) ;  /* 0x0000000000347947 */ /* 0x000fea0003800000 */
.L_x_80:
[----:B------:R-:W-:Y:S05]  /*b100*/  BRA.U UP0, `(.L_x_90) ;  /* 0x00000001002c7547 */ /* 0x000fea000b800000 */
[----:B-1----:R-:W1:Y:S01]  /*b110*/  S2UR UR4, SR_CgaCtaId ;  /* 0x00000000000479c3 */ /* 0x002e620000008800 */
        /* <DEDUP_REMOVED lines=10> */
.L_x_90:
[----:B------:R-:W-:Y:S01]  /*b1c0*/  NOP ;  /* 0x0000000000007918 */ /* 0x000fe20000000000 */
.L_x_89:
[----:B-1----:R-:W-:-:S13]  /*b1d0*/  R2UR UR4, R0 ;  /* 0x00000000000472ca */ /* 0x002fda00000e0000 */
[----:B------:R-:W-:-:S09]  /*b1e0*/  UISETP.NE.AND UP0, UPT, UR4, 0xc, UPT ;  /* 0x0000000c0400788c */ /* 0x000fd2000bf05270 */
        /* <DEDUP_REMOVED lines=10> */
[----:B-1----:R1:W4:Y:S01]  /*b290*/  SYNCS.EXCH.64 URZ, [UR6+0xf0], UR4 ;  /* 0x0000f00406ff75b2 */ /* 0x0023220008000100 */
[----:B------:R-:W-:Y:S01]  /*b2a0*/  NOP ;  /* 0x0000000000007918 */ /* 0x000fe20000000000 */
.L_x_91:
[----:B------:R-:W-:Y:S01]  /*b2b0*/  NOP ;  /* 0x0000000000007918 */ /* 0x000fe20000000000 */
[----:B-1----:R-:W-:Y:S05]  /*b2c0*/  EXIT ;  /* 0x000000000000794d */ /* 0x002fea0003800000 */
.L_x_11:
[----:B------:R-:W-:Y:S02]  /*b2d0*/  MOV R4, UR4 ;  /* 0x0000000400047c02 */ /* 0x000fe40008000f00 */
[----:B------:R-:W-:Y:S02]  /*b2e0*/  MOV R10, 0x80000000 ;  /* 0x80000000000a7802 */ /* 0x000fe40000000f00 */
[----:B------:R-:W-:-:S07]  /*b2f0*/  MOV R11, 0x80000000 ;  /* 0x80000000000b7802 */ /* 0x000fce0000000f00 */
.L_x_92:
[----:B-1----:R1:W2:Y:S02]  /*b300*/  SYNCS.PHASECHK.TRANS64.TRYWAIT P0, [R4+URZ+0x48], R11 ;  /* 0x0000480b040075a7 */ /* 0x0022a400080011ff */
[----:B--2---:R-:W-:Y:S05]  /*b310*/  @!P0 NANOSLEEP.SYNCS 0x989680 ;  /* 0x009896800000895d */ /* 0x004fea0003900000 */
[----:B------:R-:W2:Y:S02]  /*b320*/  @!P0 SYNCS.PHASECHK.TRANS64 P0, [R4+URZ+0x48], R11 ;  /* 0x0000480b040085a7 */ /* 0x000ea400080010ff */
[----:B--2---:R-:W-:Y:S05]  /*b330*/  @!P0 BRA `(.L_x_92) ;  /* 0xfffffffc00f08947 */ /* 0x004fea000383ffff */
[----:B------:R-:W-:Y:S05]  /*b340*/  BRA `(.L_x_93) ;  /* 0xffffff5c00007947 */ /* 0x000fea000383ffff */
.L_x_13:
[----:B------:R-:W-:Y:S01]  /*b350*/  HFMA2 R10, -RZ, RZ, -0.0 , 0 ;  /* 0x80000000ff0a7431 */ /* 0x000fe200000001ff */
[----:B------:R-:W-:Y:S02]  /*b360*/  MOV R4, UR4 ;  /* 0x0000000400047c02 */ /* 0x000fe40008000f00 */
[----:B------:R-:W-:-:S07]  /*b370*/  MOV R11, 0x80000000 ;  /* 0x80000000000b7802 */ /* 0x000fce0000000f00 */
.L_x_94:
[----:B-1----:R1:W2:Y:S02]  /*b380*/  SYNCS.PHASECHK.TRANS64.TRYWAIT P0, [R4+URZ+0x8], R11 ;  /* 0x0000080b040075a7 */ /* 0x0022a400080011ff */
[----:B--2---:R-:W-:Y:S05]  /*b390*/  @!P0 NANOSLEEP.SYNCS 0x989680 ;  /* 0x009896800000895d */ /* 0x004fea0003900000 */
[----:B------:R-:W2:Y:S02]  /*b3a0*/  @!P0 SYNCS.PHASECHK.TRANS64 P0, [R4+URZ+0x8], R11 ;  /* 0x0000080b040085a7 */ /* 0x000ea400080010ff */
[----:B--2---:R-:W-:Y:S05]  /*b3b0*/  @!P0 BRA `(.L_x_94) ;  /* 0xfffffffc00f08947 */ /* 0x004fea000383ffff */
[----:B------:R-:W-:Y:S05]  /*b3c0*/  BRA `(.L_x_95) ;  /* 0xffffff5c008c7947 */ /* 0x000fea000383ffff */
.L_x_15:
[----:B------:R-:W-:Y:S01]  /*b3d0*/  HFMA2 R10, -RZ, RZ, -0.0 , 0 ;  /* 0x80000000ff0a7431 */ /* 0x000fe200000001ff */
[----:B-12---:R-:W-:Y:S02]  /*b3e0*/  MOV R4, UR4 ;  /* 0x0000000400047c02 */ /* 0x006fe40008000f00 */
[----:B------:R-:W-:-:S07]  /*b3f0*/  MOV R11, 0x80000000 ;  /* 0x80000000000b7802 */ /* 0x000fce0000000f00 */
.L_x_96:
[----:B-1----:R1:W2:Y:S02]  /*b400*/  SYNCS.PHASECHK.TRANS64.TRYWAIT P0, [R4+URZ+0x50], R11 ;  /* 0x0000500b040075a7 */ /* 0x0022a400080011ff */
[----:B--2---:R-:W-:Y:S05]  /*b410*/  @!P0 NANOSLEEP.SYNCS 0x989680 ;  /* 0x009896800000895d */ /* 0x004fea0003900000 */
[----:B------:R-:W2:Y:S02]  /*b420*/  @!P0 SYNCS.PHASECHK.TRANS64 P0, [R4+URZ+0x50], R11 ;  /* 0x0000500b040085a7 */ /* 0x000ea400080010ff */
[----:B--2---:R-:W-:Y:S05]  /*b430*/  @!P0 BRA `(.L_x_96) ;  /* 0xfffffffc00f08947 */ /* 0x004fea000383ffff */
[----:B------:R-:W-:Y:S05]  /*b440*/  BRA `(.L_x_97) ;  /* 0xffffff5c00cc7947 */ /* 0x000fea000383ffff */
.L_x_19:
[----:B--23--:R-:W-:Y:S02]  /*b450*/  MOV R4, UR6 ;  /* 0x0000000600047c02 */ /* 0x00cfe40008000f00 */
[----:B------:R-:W-:Y:S07]  /*b460*/  MOV R10, R11 ;  /* 0x0000000b000a7202 */ /* 0x000fee0000000f00 */
.L_x_98:
[----:B-1----:R1:W2:Y:S02]  /*b470*/  SYNCS.PHASECHK.TRANS64.TRYWAIT P0, [R4+URZ+0x48], R11 ;  /* 0x0000480b040075a7 */ /* 0x0022a400080011ff */
[----:B--2---:R-:W-:Y:S05]  /*b480*/  @!P0 NANOSLEEP.SYNCS 0x989680 ;  /* 0x009896800000895d */ /* 0x004fea0003900000 */
[----:B------:R-:W2:Y:S02]  /*b490*/  @!P0 SYNCS.PHASECHK.TRANS64 P0, [R4+URZ+0x48], R11 ;  /* 0x0000480b040085a7 */ /* 0x000ea400080010ff */
[----:B--2---:R-:W-:Y:S05]  /*b4a0*/  @!P0 BRA `(.L_x_98) ;  /* 0xfffffffc00f08947 */ /* 0x004fea000383ffff */
[----:B------:R-:W-:Y:S05]  /*b4b0*/  BRA `(.L_x_99) ;  /* 0xffffff6000b47947 */ /* 0x000fea000383ffff */
.L_x_21:
[----:B--234-:R-:W-:Y:S02]  /*b4c0*/  MOV R4, UR7 ;  /* 0x0000000700047c02 */ /* 0x01cfe40008000f00 */
[-C--:B------:R-:W-:Y:S02]  /*b4d0*/  MOV R10, R9.reuse ;  /* 0x00000009000a7202 */ /* 0x080fe40000000f00 */
[----:B------:R-:W-:Y:S07]  /*b4e0*/  MOV R11, R9 ;  /* 0x00000009000b7202 */ /* 0x000fee0000000f00 */
.L_x_100:
[----:B-1----:R1:W2:Y:S02]  /*b4f0*/  SYNCS.PHASECHK.TRANS64.TRYWAIT P0, [R4+URZ+0x48], R11 ;  /* 0x0000480b040075a7 */ /* 0x0022a400080011ff */
[----:B--2---:R-:W-:Y:S05]  /*b500*/  @!P0 NANOSLEEP.SYNCS 0x989680 ;  /* 0x009896800000895d */ /* 0x004fea0003900000 */
[----:B------:R-:W2:Y:S02]  /*b510*/  @!P0 SYNCS.PHASECHK.TRANS64 P0, [R4+URZ+0x48], R11 ;  /* 0x0000480b040085a7 */ /* 0x000ea400080010ff */
[----:B--2---:R-:W-:Y:S05]  /*b520*/  @!P0 BRA `(.L_x_100) ;  /* 0xfffffffc00f08947 */ /* 0x004fea000383ffff */
[----:B------:R-:W-:Y:S05]  /*b530*/  BRA `(.L_x_101) ;  /* 0xffffff6400087947 */ /* 0x000fea000383ffff */
.L_x_23:
[----:B---345:R-:W-:Y:S02]  /*b540*/  MOV R4, UR14 ;  /* 0x0000000e00047c02 */ /* 0x038fe40008000f00 */
[-C--:B------:R-:W-:Y:S02]  /*b550*/  MOV R10, R9.reuse ;  /* 0x00000009000a7202 */ /* 0x080fe40000000f00 */
[----:B------:R-:W-:Y:S07]  /*b560*/  MOV R11, R9 ;  /* 0x00000009000b7202 */ /* 0x000fee0000000f00 */
.L_x_102:
[----:B-1----:R1:W2:Y:S02]  /*b570*/  SYNCS.PHASECHK.TRANS64.TRYWAIT P0, [R4+URZ+0x48], R11 ;  /* 0x0000480b040075a7 */ /* 0x0022a400080011ff */
[----:B--2---:R-:W-:Y:S05]  /*b580*/  @!P0 NANOSLEEP.SYNCS 0x989680 ;  /* 0x009896800000895d */ /* 0x004fea0003900000 */
[----:B------:R-:W2:Y:S02]  /*b590*/  @!P0 SYNCS.PHASECHK.TRANS64 P0, [R4+URZ+0x48], R11 ;  /* 0x0000480b040085a7 */ /* 0x000ea400080010ff */
[----:B--2---:R-:W-:Y:S05]  /*b5a0*/  @!P0 BRA `(.L_x_102) ;  /* 0xfffffffc00f08947 */ /* 0x004fea000383ffff */
[----:B------:R-:W-:Y:S05]  /*b5b0*/  BRA `(.L_x_103) ;  /* 0xffffff6400587947 */ /* 0x000fea000383ffff */
.L_x_25:
[----:B---345:R-:W-:Y:S02]  /*b5c0*/  MOV R4, UR6 ;  /* 0x0000000600047c02 */ /* 0x038fe40008000f00 */
[-C--:B------:R-:W-:Y:S02]  /*b5d0*/  MOV R10, R9.reuse ;  /* 0x00000009000a7202 */ /* 0x080fe40000000f00 */
[----:B------:R-:W-:Y:S07]  /*b5e0*/  MOV R11, R9 ;  /* 0x00000009000b7202 */ /* 0x000fee0000000f00 */
.L_x_104:
[----:B-1----:R1:W2:Y:S02]  /*b5f0*/  SYNCS.PHASECHK.TRANS64.TRYWAIT P0, [R4+URZ+0x48], R11 ;  /* 0x0000480b040075a7 */ /* 0x0022a400080011ff */
[----:B--2---:R-:W-:Y:S05]  /*b600*/  @!P0 NANOSLEEP.SYNCS 0x989680 ;  /* 0x009896800000895d */ /* 0x004fea0003900000 */
[----:B------:R-:W2:Y:S02]  /*b610*/  @!P0 SYNCS.PHASECHK.TRANS64 P0, [R4+URZ+0x48], R11 ;  /* 0x0000480b040085a7 */ /* 0x000ea400080010ff */
[----:B--2---:R-:W-:Y:S05]  /*b620*/  @!P0 BRA `(.L_x_104) ;  /* 0xfffffffc00f08947 */ /* 0x004fea000383ffff */
[----:B------:R-:W-:Y:S05]  /*b630*/  BRA `(.L_x_105) ;  /* 0xffffff6400807947 */ /* 0x000fea000383ffff */
.L_x_28:
[----:B-----5:R-:W-:Y:S02]  /*b640*/  MOV R4, UR6 ;  /* 0x0000000600047c02 */ /* 0x020fe40008000f00 */
[----:B------:R-:W-:-:S07]  /*b650*/  MOV R11, R10 ;  /* 0x0000000a000b7202 */ /* 0x000fce0000000f00 */
.L_x_106:
[----:B-1----:R1:W2:Y:S02]  /*b660*/  SYNCS.PHASECHK.TRANS64.TRYWAIT P0, [R4+URZ+0x48], R11 ;  /* 0x0000480b040075a7 */ /* 0x0022a400080011ff */
[----:B--2---:R-:W-:Y:S05]  /*b670*/  @!P0 NANOSLEEP.SYNCS 0x989680 ;  /* 0x009896800000895d */ /* 0x004fea0003900000 */
[----:B------:R-:W2:Y:S02]  /*b680*/  @!P0 SYNCS.PHASECHK.TRANS64 P0, [R4+URZ+0x48], R11 ;  /* 0x0000480b040085a7 */ /* 0x000ea400080010ff */
[----:B--2---:R-:W-:Y:S05]  /*b690*/  @!P0 BRA `(.L_x_106) ;  /* 0xfffffffc00f08947 */ /* 0x004fea000383ffff */
[----:B------:R-:W-:Y:S05]  /*b6a0*/  BRA `(.L_x_107) ;  /* 0xffffff68004c7947 */ /* 0x000fea000383ffff */
.L_x_30:
[----:B-----5:R-:W-:Y:S02]  /*b6b0*/  MOV R4, UR5 ;  /* 0x0000000500047c02 */ /* 0x020fe40008000f00 */
[----:B------:R-:W-:-:S07]  /*b6c0*/  MOV R11, R10 ;  /* 0x0000000a000b7202 */ /* 0x000fce0000000f00 */
.L_x_108:
[----:B-1----:R1:W2:Y:S02]  /*b6d0*/  SYNCS.PHASECHK.TRANS64.TRYWAIT P0, [R4+URZ+0x48], R11 ;  /* 0x0000480b040075a7 */ /* 0x0022a400080011ff */
[----:B--2---:R-:W-:Y:S05]  /*b6e0*/  @!P0 NANOSLEEP.SYNCS 0x989680 ;  /* 0x009896800000895d */ /* 0x004fea0003900000 */
[----:B------:R-:W2:Y:S02]  /*b6f0*/  @!P0 SYNCS.PHASECHK.TRANS64 P0, [R4+URZ+0x48], R11 ;  /* 0x0000480b040085a7 */ /* 0x000ea400080010ff */
[----:B--2---:R-:W-:Y:S05]  /*b700*/  @!P0 BRA `(.L_x_108) ;  /* 0xfffffffc00f08947 */ /* 0x004fea000383ffff */
[----:B------:R-:W-:Y:S05]  /*b710*/  BRA `(.L_x_109) ;  /* 0xffffff6800b87947 */ /* 0x000fea000383ffff */
.L_x_32:
[----:B--2345:R-:W-:Y:S02]  /*b720*/  MOV R4, UR5 ;  /* 0x0000000500047c02 */ /* 0x03cfe40008000f00 */
[----:B------:R-:W-:-:S07]  /*b730*/  MOV R11, R10 ;  /* 0x0000000a000b7202 */ /* 0x000fce0000000f00 */
.L_x_110:
[----:B-1----:R1:W2:Y:S02]  /*b740*/  SYNCS.PHASECHK.TRANS64.TRYWAIT P0, [R4+URZ+0x48], R11 ;  /* 0x0000480b040075a7 */ /* 0x0022a400080011ff */
[----:B--2---:R-:W-:Y:S05]  /*b750*/  @!P0 NANOSLEEP.SYNCS 0x989680 ;  /* 0x009896800000895d */ /* 0x004fea0003900000 */
[----:B------:R-:W2:Y:S02]  /*b760*/  @!P0 SYNCS.PHASECHK.TRANS64 P0, [R4+URZ+0x48], R11 ;  /* 0x0000480b040085a7 */ /* 0x000ea400080010ff */
[----:B--2---:R-:W-:Y:S05]  /*b770*/  @!P0 BRA `(.L_x_110) ;  /* 0xfffffffc00f08947 */ /* 0x004fea000383ffff */
[----:B------:R-:W-:Y:S05]  /*b780*/  BRA `(.L_x_111) ;  /* 0xffffff6c00487947 */ /* 0x000fea000383ffff */
.L_x_34:
[----:B------:R-:W-:-:S07]  /*b790*/  MOV R4, UR4 ;  /* 0x0000000400047c02 */ /* 0x000fce0008000f00 */
.L_x_112:
[----:B-1----:R1:W2:Y:S02]  /*b7a0*/  SYNCS.PHASECHK.TRANS64.TRYWAIT P0, [R4+URZ+0x8], RZ ;  /* 0x000008ff040075a7 */ /* 0x0022a400080011ff */
[----:B--2---:R-:W-:Y:S05]  /*b7b0*/  @!P0 NANOSLEEP.SYNCS 0x989680 ;  /* 0x009896800000895d */ /* 0x004fea0003900000 */
[----:B------:R-:W2:Y:S02]  /*b7c0*/  @!P0 SYNCS.PHASECHK.TRANS64 P0, [R4+URZ+0x8], RZ ;  /* 0x000008ff040085a7 */ /* 0x000ea400080010ff */
[----:B--2---:R-:W-:Y:S05]  /*b7d0*/  @!P0 BRA `(.L_x_112) ;  /* 0xfffffffc00f08947 */ /* 0x004fea000383ffff */
[----:B------:R-:W-:Y:S05]  /*b7e0*/  BRA `(.L_x_113) ;  /* 0xffffff6c004c7947 */ /* 0x000fea000383ffff */
.L_x_36:
[----:B--2345:R-:W-:-:S07]  /*b7f0*/  MOV R4, UR4 ;  /* 0x0000000400047c02 */ /* 0x03cfce0008000f00 */
.L_x_114:
[----:B-1----:R1:W2:Y:S02]  /*b800*/  SYNCS.PHASECHK.TRANS64.TRYWAIT P0, [R4+URZ+0x8], RZ ;  /* 0x000008ff040075a7 */ /* 0x0022a400080011ff */
[----:B--2---:R-:W-:Y:S05]  /*b810*/  @!P0 NANOSLEEP.SYNCS 0x989680 ;  /* 0x009896800000895d */ /* 0x004fea0003900000 */
[----:B------:R-:W2:Y:S02]  /*b820*/  @!P0 SYNCS.PHASECHK.TRANS64 P0, [R4+URZ+0x8], RZ ;  /* 0x000008ff040085a7 */ /* 0x000ea400080010ff */
[----:B--2---:R-:W-:Y:S05]  /*b830*/  @!P0 BRA `(.L_x_114) ;  /* 0xfffffffc00f08947 */ /* 0x004fea000383ffff */
[----:B------:R-:W-:Y:S05]  /*b840*/  BRA `(.L_x_35) ;  /* 0xffffff6c00507947 */ /* 0x000fea000383ffff */
.L_x_43:
[----:B------:R-:W-:-:S07]  /*b850*/  MOV R13, R12 ;  /* 0x0000000c000d7202 */ /* 0x000fce0000000f00 */
.L_x_115:
[----:B-1----:R1:W2:Y:S02]  /*b860*/  SYNCS.PHASECHK.TRANS64.TRYWAIT P0, [R16+URZ], R13 ;  /* 0x0000000d100075a7 */ /* 0x0022a400080011ff */
[----:B--2---:R-:W-:Y:S05]  /*b870*/  @!P0 NANOSLEEP.SYNCS 0x989680 ;  /* 0x009896800000895d */ /* 0x004fea0003900000 */
[----:B------:R-:W2:Y:S02]  /*b880*/  @!P0 SYNCS.PHASECHK.TRANS64 P0, [R16+URZ], R13 ;  /* 0x0000000d100085a7 */ /* 0x000ea400080010ff */
[----:B--2---:R-:W-:Y:S05]  /*b890*/  @!P0 BRA `(.L_x_115) ;  /* 0xfffffffc00f08947 */ /* 0x004fea000383ffff */
[----:B------:R-:W-:Y:S05]  /*b8a0*/  BRA `(.L_x_42) ;  /* 0xffffff70002c7947 */ /* 0x000fea000383ffff */
.L_x_46:
[----:B------:R-:W-:-:S07]  /*b8b0*/  MOV R5, R4 ;  /* 0x0000000400057202 */ /* 0x000fce0000000f00 */
.L_x_116:
[----:B-1----:R1:W2:Y:S02]  /*b8c0*/  SYNCS.PHASECHK.TRANS64.TRYWAIT P0, [R12+URZ], R5 ;  /* 0x000000050c0075a7 */ /* 0x0022a400080011ff */
[----:B--2---:R-:W-:Y:S05]  /*b8d0*/  @!P0 NANOSLEEP.SYNCS 0x989680 ;  /* 0x009896800000895d */ /* 0x004fea0003900000 */
[----:B------:R-:W2:Y:S02]  /*b8e0*/  @!P0 SYNCS.PHASECHK.TRANS64 P0, [R12+URZ], R5 ;  /* 0x000000050c0085a7 */ /* 0x000ea400080010ff */
[----:B--2---:R-:W-:Y:S05]  /*b8f0*/  @!P0 BRA `(.L_x_116) ;  /* 0xfffffffc00f08947 */ /* 0x004fea000383ffff */
[----:B------:R-:W-:Y:S05]  /*b900*/  BRA `(.L_x_45) ;  /* 0xffffff7000947947 */ /* 0x000fea000383ffff */
.L_x_48:
[----:B------:R-:W-:-:S07]  /*b910*/  MOV R4, UR4 ;  /* 0x0000000400047c02 */ /* 0x000fce0008000f00 */
.L_x_117:
[----:B-1----:R1:W2:Y:S02]  /*b920*/  SYNCS.PHASECHK.TRANS64.TRYWAIT P0, [R4+URZ], RZ ;  /* 0x000000ff040075a7 */ /* 0x0022a400080011ff */
[----:B--2---:R-:W-:Y:S05]  /*b930*/  @!P0 NANOSLEEP.SYNCS 0x989680 ;  /* 0x009896800000895d */ /* 0x004fea0003900000 */
[----:B------:R-:W2:Y:S02]  /*b940*/  @!P0 SYNCS.PHASECHK.TRANS64 P0, [R4+URZ], RZ ;  /* 0x000000ff040085a7 */ /* 0x000ea400080010ff */
[----:B--2---:R-:W-:Y:S05]  /*b950*/  @!P0 BRA `(.L_x_117) ;  /* 0xfffffffc00f08947 */ /* 0x004fea000383ffff */
[----:B------:R-:W-:Y:S05]  /*b960*/  BRA `(.L_x_118) ;  /* 0xffffff7400187947 */ /* 0x000fea000383ffff */
.L_x_49:
[----:B------:R-:W-:-:S07]  /*b970*/  MOV R4, UR4 ;  /* 0x0000000400047c02 */ /* 0x000fce0008000f00 */
.L_x_119:
[----:B-1----:R1:W2:Y:S02]  /*b980*/  SYNCS.PHASECHK.TRANS64.TRYWAIT P0, [R4+URZ+0x10], RZ ;  /* 0x000010ff040075a7 */ /* 0x0022a400080011ff */
[----:B--2---:R-:W-:Y:S05]  /*b990*/  @!P0 NANOSLEEP.SYNCS 0x989680 ;  /* 0x009896800000895d */ /* 0x004fea0003900000 */
[----:B------:R-:W2:Y:S02]  /*b9a0*/  @!P0 SYNCS.PHASECHK.TRANS64 P0, [R4+URZ+0x10], RZ ;  /* 0x000010ff040085a7 */ /* 0x000ea400080010ff */
[----:B--2---:R-:W-:Y:S05]  /*b9b0*/  @!P0 BRA `(.L_x_119) ;  /* 0xfffffffc00f08947 */ /* 0x004fea000383ffff */
[----:B------:R-:W-:Y:S05]  /*b9c0*/  BRA `(.L_x_120) ;  /* 0xffffff7400fc7947 */ /* 0x000fea000383ffff */
.L_x_51:
[----:B------:R-:W-:Y:S02]  /*b9d0*/  MOV R19, UR16 ;  /* 0x0000001000137c02 */ /* 0x000fe40008000f00 */
[----:B------:R-:W-:Y:S07]  /*b9e0*/  MOV R20, R21 ;  /* 0x0000001500147202 */ /* 0x000fee0000000f00 */
.L_x_121:
[----:B-1----:R1:W2:Y:S02]  /*b9f0*/  SYNCS.PHASECHK.TRANS64.TRYWAIT P0, [R19+URZ+0x10], R21 ;  /* 0x00001015130075a7 */ /* 0x0022a400080011ff */
[----:B--2---:R-:W-:Y:S05]  /*ba00*/  @!P0 NANOSLEEP.SYNCS 0x989680 ;  /* 0x009896800000895d */ /* 0x004fea0003900000 */
[----:B------:R-:W2:Y:S02]  /*ba10*/  @!P0 SYNCS.PHASECHK.TRANS64 P0, [R19+URZ+0x10], R21 ;  /* 0x00001015130085a7 */ /* 0x000ea400080010ff */
[----:B--2---:R-:W-:Y:S05]  /*ba20*/  @!P0 BRA `(.L_x_121) ;  /* 0xfffffffc00f08947 */ /* 0x004fea000383ffff */
[----:B------:R-:W-:Y:S05]  /*ba30*/  BRA `(.L_x_122) ;  /* 0xffffff7c00787947 */ /* 0x000fea000383ffff */
.L_x_52:
[----:B------:R-:W-:Y:S02]  /*ba40*/  MOV R21, UR4 ;  /* 0x0000000400157c02 */ /* 0x000fe40008000f00 */
[----:B------:R-:W-:Y:S07]  /*ba50*/  MOV R23, R22 ;  /* 0x0000001600177202 */ /* 0x000fee0000000f00 */
.L_x_123:
[----:B-1----:R1:W2:Y:S02]  /*ba60*/  SYNCS.PHASECHK.TRANS64.TRYWAIT P0, [R21+URZ+0x88], R23 ;  /* 0x00008817150075a7 */ /* 0x0022a400080011ff */
[----:B--2---:R-:W-:Y:S05]  /*ba70*/  @!P0 NANOSLEEP.SYNCS 0x989680 ;  /* 0x009896800000895d */ /* 0x004fea0003900000 */
[----:B------:R-:W2:Y:S02]  /*ba80*/  @!P0 SYNCS.PHASECHK.TRANS64 P0, [R21+URZ+0x88], R23 ;  /* 0x00008817150085a7 */ /* 0x000ea400080010ff */
[----:B--2---:R-:W-:Y:S05]  /*ba90*/  @!P0 BRA `(.L_x_123) ;  /* 0xfffffffc00f08947 */ /* 0x004fea000383ffff */
[----:B------:R-:W-:Y:S05]  /*baa0*/  BRA `(.L_x_124) ;  /* 0xffffff7c007c7947 */ /* 0x000fea000383ffff */
.L_x_53:
[----:B-1----:R-:W-:Y:S02]  /*bab0*/  MOV R21, UR4 ;  /* 0x0000000400157c02 */ /* 0x002fe40008000f00 */
[----:B------:R-:W-:Y:S07]  /*bac0*/  MOV R23, R22 ;  /* 0x0000001600177202 */ /* 0x000fee0000000f00 */
.L_x_125:
[----:B-1----:R1:W2:Y:S02]  /*bad0*/  SYNCS.PHASECHK.TRANS64.TRYWAIT P0, [R21+URZ+0x90], R23 ;  /* 0x00009017150075a7 */ /* 0x0022a400080011ff */
[----:B--2---:R-:W-:Y:S05]  /*bae0*/  @!P0 NANOSLEEP.SYNCS 0x989680 ;  /* 0x009896800000895d */ /* 0x004fea0003900000 */
[----:B------:R-:W2:Y:S02]  /*baf0*/  @!P0 SYNCS.PHASECHK.TRANS64 P0, [R21+URZ+0x90], R23 ;  /* 0x00009017150085a7 */ /* 0x000ea400080010ff */
[----:B--2---:R-:W-:Y:S05]  /*bb00*/  @!P0 BRA `(.L_x_125) ;  /* 0xfffffffc00f08947 */ /* 0x004fea000383ffff */
[----:B------:R-:W-:Y:S05]  /*bb10*/  BRA `(.L_x_126) ;  /* 0xffffff7c00ec7947 */ /* 0x000fea000383ffff */
.L_x_54:
[----:B------:R-:W-:Y:S02]  /*bb20*/  MOV R19, UR21 ;  /* 0x0000001500137c02 */ /* 0x000fe40008000f00 */
[----:B------:R-:W-:Y:S07]  /*bb30*/  MOV R20, R21 ;  /* 0x0000001500147202 */ /* 0x000fee0000000f00 */
.L_x_127:
[----:B-1----:R1:W2:Y:S02]  /*bb40*/  SYNCS.PHASECHK.TRANS64.TRYWAIT P0, [R19+URZ+0x10], R21 ;  /* 0x00001015130075a7 */ /* 0x0022a400080011ff */
[----:B--2---:R-:W-:Y:S05]  /*bb50*/  @!P0 NANOSLEEP.SYNCS 0x989680 ;  /* 0x009896800000895d */ /* 0x004fea0003900000 */
[----:B------:R-:W2:Y:S02]  /*bb60*/  @!P0 SYNCS.PHASECHK.TRANS64 P0, [R19+URZ+0x10], R21 ;  /* 0x00001015130085a7 */ /* 0x000ea400080010ff */
[----:B--2---:R-:W-:Y:S05]  /*bb70*/  @!P0 BRA `(.L_x_127) ;  /* 0xfffffffc00f08947 */ /* 0x004fea000383ffff */
[----:B------:R-:W-:Y:S05]  /*bb80*/  BRA `(.L_x_128) ;  /* 0xffffff8000387947 */ /* 0x000fea000383ffff */
.L_x_56:
[----:B-1----:R-:W-:Y:S02]  /*bb90*/  MOV R4, UR17 ;  /* 0x0000001100047c02 */ /* 0x002fe40008000f00 */
[----:B------:R-:W-:-:S07]  /*bba0*/  MOV R25, R24 ;  /* 0x0000001800197202 */ /* 0x000fce0000000f00 */
.L_x_129:
[----:B-1----:R1:W3:Y:S02]  /*bbb0*/  SYNCS.PHASECHK.TRANS64.TRYWAIT P0, [R4+URZ+0x10], R25 ;  /* 0x00001019040075a7 */ /* 0x0022e400080011ff */
[----:B---3--:R-:W-:Y:S05]  /*bbc0*/  @!P0 NANOSLEEP.SYNCS 0x989680 ;  /* 0x009896800000895d */ /* 0x008fea0003900000 */
[----:B------:R-:W3:Y:S02]  /*bbd0*/  @!P0 SYNCS.PHASECHK.TRANS64 P0, [R4+URZ+0x10], R25 ;  /* 0x00001019040085a7 */ /* 0x000ee400080010ff */
[----:B---3--:R-:W-:Y:S05]  /*bbe0*/  @!P0 BRA `(.L_x_129) ;  /* 0xfffffffc00f08947 */ /* 0x008fea000383ffff */
[----:B------:R-:W-:Y:S05]  /*bbf0*/  BRA `(.L_x_130) ;  /* 0xffffff8400347947 */ /* 0x000fea000383ffff */
.L_x_57:
[----:B------:R-:W-:Y:S02]  /*bc00*/  MOV R5, UR4 ;  /* 0x0000000400057c02 */ /* 0x000fe40008000f00 */
[----:B------:R-:W-:-:S07]  /*bc10*/  MOV R11, R10 ;  /* 0x0000000a000b7202 */ /* 0x000fce0000000f00 */
.L_x_131:
[----:B-1----:R1:W2:Y:S02]  /*bc20*/  SYNCS.PHASECHK.TRANS64.TRYWAIT P0, [R5+URZ+0x88], R11 ;  /* 0x0000880b050075a7 */ /* 0x0022a400080011ff */
[----:B--2---:R-:W-:Y:S05]  /*bc30*/  @!P0 NANOSLEEP.SYNCS 0x989680 ;  /* 0x009896800000895d */ /* 0x004fea0003900000 */
[----:B------:R-:W2:Y:S02]  /*bc40*/  @!P0 SYNCS.PHASECHK.TRANS64 P0, [R5+URZ+0x88], R11 ;  /* 0x0000880b050085a7 */ /* 0x000ea400080010ff */
[----:B--2---:R-:W-:Y:S05]  /*bc50*/  @!P0 BRA `(.L_x_131) ;  /* 0xfffffffc00f08947 */ /* 0x004fea000383ffff */
[----:B------:R-:W-:Y:S05]  /*bc60*/  BRA `(.L_x_132) ;  /* 0xffffff8400e47947 */ /* 0x000fea000383ffff */
.L_x_58:
[----:B------:R-:W-:Y:S02]  /*bc70*/  MOV R4, UR4 ;  /* 0x0000000400047c02 */ /* 0x000fe40008000f00 */
[----:B------:R-:W-:-:S07]  /*bc80*/  MOV R11, R10 ;  /* 0x0000000a000b7202 */ /* 0x000fce0000000f00 */
.L_x_133:
[----:B-1----:R1:W2:Y:S02]  /*bc90*/  SYNCS.PHASECHK.TRANS64.TRYWAIT P0, [R4+URZ+0x90], R11 ;  /* 0x0000900b040075a7 */ /* 0x0022a400080011ff */
[----:B--2---:R-:W-:Y:S05]  /*bca0*/  @!P0 NANOSLEEP.SYNCS 0x989680 ;  /* 0x009896800000895d */ /* 0x004fea0003900000 */
[----:B------:R-:W2:Y:S02]  /*bcb0*/  @!P0 SYNCS.PHASECHK.TRANS64 P0, [R4+URZ+0x90], R11 ;  /* 0x0000900b040085a7 */ /* 0x000ea400080010ff */
[----:B--2---:R-:W-:Y:S05]  /*bcc0*/  @!P0 BRA `(.L_x_133) ;  /* 0xfffffffc00f08947 */ /* 0x004fea000383ffff */
[----:B------:R-:W-:Y:S05]  /*bcd0*/  BRA `(.L_x_134) ;  /* 0xffffff8800287947 */ /* 0x000fea000383ffff */
.L_x_59:
[----:B------:R-:W-:-:S07]  /*bce0*/  MOV R5, UR4 ;  /* 0x0000000400057c02 */ /* 0x000fce0008000f00 */
.L_x_135:
[----:B-1----:R1:W2:Y:S02]  /*bcf0*/  SYNCS.PHASECHK.TRANS64.TRYWAIT P0, [R5+URZ+0xf0], RZ ;  /* 0x0000f0ff050075a7 */ /* 0x0022a400080011ff */
[----:B--2---:R-:W-:Y:S05]  /*bd00*/  @!P0 NANOSLEEP.SYNCS 0x989680 ;  /* 0x009896800000895d */ /* 0x004fea0003900000 */
[----:B------:R-:W2:Y:S02]  /*bd10*/  @!P0 SYNCS.PHASECHK.TRANS64 P0, [R5+URZ+0xf0], RZ ;  /* 0x0000f0ff050085a7 */ /* 0x000ea400080010ff */
[----:B--2---:R-:W-:Y:S05]  /*bd20*/  @!P0 BRA `(.L_x_135) ;  /* 0xfffffffc00f08947 */ /* 0x004fea000383ffff */
[----:B------:R-:W-:Y:S05]  /*bd30*/  BRA `(.L_x_136) ;  /* 0xffffff88007c7947 */ /* 0x000fea000383ffff */
.L_x_66:
[----:B--2-45:R-:W-:-:S07]  /*bd40*/  MOV R4, UR4 ;  /* 0x0000000400047c02 */ /* 0x034fce0008000f00 */
.L_x_137:
[----:B-1----:R1:W2:Y:S02]  /*bd50*/  SYNCS.PHASECHK.TRANS64.TRYWAIT P0, [R4+URZ+0xc0], RZ ;  /* 0x0000c0ff040075a7 */ /* 0x0022a400080011ff */
[----:B--2---:R-:W-:Y:S05]  /*bd60*/  @!P0 NANOSLEEP.SYNCS 0x989680 ;  /* 0x009896800000895d */ /* 0x004fea0003900000 */
[----:B------:R-:W2:Y:S02]  /*bd70*/  @!P0 SYNCS.PHASECHK.TRANS64 P0, [R4+URZ+0xc0], RZ ;  /* 0x0000c0ff040085a7 */ /* 0x000ea400080010ff */
[----:B--2---:R-:W-:Y:S05]  /*bd80*/  @!P0 BRA `(.L_x_137) ;  /* 0xfffffffc00f08947 */ /* 0x004fea000383ffff */
[----:B------:R-:W-:Y:S05]  /*bd90*/  BRA `(.L_x_138) ;  /* 0xffffff8c00a47947 */ /* 0x000fea000383ffff */
.L_x_69:
[----:B------:R-:W-:Y:S01]  /*bda0*/  HFMA2 R8, -RZ, RZ, -0.0 , 0 ;  /* 0x80000000ff087431 */ /* 0x000fe200000001ff */
[----:B------:R-:W-:Y:S02]  /*bdb0*/  MOV R4, UR5 ;  /* 0x0000000500047c02 */ /* 0x000fe40008000f00 */
[----:B------:R-:W-:-:S07]  /*bdc0*/  MOV R9, 0x80000000 ;  /* 0x8000000000097802 */ /* 0x000fce0000000f00 */
.L_x_139:
[----:B-1----:R1:W2:Y:S02]  /*bdd0*/  SYNCS.PHASECHK.TRANS64.TRYWAIT P0, [R4+URZ+0xb8], R9 ;  /* 0x0000b809040075a7 */ /* 0x0022a400080011ff */
[----:B--2---:R-:W-:Y:S05]  /*bde0*/  @!P0 NANOSLEEP.SYNCS 0x989680 ;  /* 0x009896800000895d */ /* 0x004fea0003900000 */
[----:B------:R-:W2:Y:S02]  /*bdf0*/  @!P0 SYNCS.PHASECHK.TRANS64 P0, [R4+URZ+0xb8], R9 ;  /* 0x0000b809040085a7 */ /* 0x000ea400080010ff */
[----:B--2---:R-:W-:Y:S05]  /*be00*/  @!P0 BRA `(.L_x_139) ;  /* 0xfffffffc00f08947 */ /* 0x004fea000383ffff */
[----:B------:R-:W-:Y:S05]  /*be10*/  BRA `(.L_x_140) ;  /* 0xffffff8c00d87947 */ /* 0x000fea000383ffff */
.L_x_70:
[----:B-1----:R-:W-:-:S07]  /*be20*/  MOV R4, UR5 ;  /* 0x0000000500047c02 */ /* 0x002fce0008000f00 */
.L_x_141:
[----:B-1----:R1:W2:Y:S02]  /*be30*/  SYNCS.PHASECHK.TRANS64.TRYWAIT P0, [R4+URZ+0x80], RZ ;  /* 0x000080ff040075a7 */ /* 0x0022a400080011ff */
[----:B--2---:R-:W-:Y:S05]  /*be40*/  @!P0 NANOSLEEP.SYNCS 0x989680 ;  /* 0x009896800000895d */ /* 0x004fea0003900000 */
[----:B------:R-:W2:Y:S02]  /*be50*/  @!P0 SYNCS.PHASECHK.TRANS64 P0, [R4+URZ+0x80], RZ ;  /* 0x000080ff040085a7 */ /* 0x000ea400080010ff */
[----:B--2---:R-:W-:Y:S05]  /*be60*/  @!P0 BRA `(.L_x_141) ;  /* 0xfffffffc00f08947 */ /* 0x004fea000383ffff */
[----:B------:R-:W-:Y:S05]  /*be70*/  BRA `(.L_x_142) ;  /* 0xffffff9000087947 */ /* 0x000fea000383ffff */
.L_x_71:
[----:B------:R-:W-:-:S07]  /*be80*/  MOV R4, UR5 ;  /* 0x0000000500047c02 */ /* 0x000fce0008000f00 */
.L_x_143:
[----:B-1----:R1:W2:Y:S02]  /*be90*/  SYNCS.PHASECHK.TRANS64.TRYWAIT P0, [R4+URZ+0xb8], RZ ;  /* 0x0000b8ff040075a7 */ /* 0x0022a400080011ff */
[----:B--2---:R-:W-:Y:S05]  /*bea0*/  @!P0 NANOSLEEP.SYNCS 0x989680 ;  /* 0x009896800000895d */ /* 0x004fea0003900000 */
[----:B------:R-:W2:Y:S02]  /*beb0*/  @!P0 SYNCS.PHASECHK.TRANS64 P0, [R4+URZ+0xb8], RZ ;  /* 0x0000b8ff040085a7 */ /* 0x000ea400080010ff */
[----:B--2---:R-:W-:Y:S05]  /*bec0*/  @!P0 BRA `(.L_x_143) ;  /* 0xfffffffc00f08947 */ /* 0x004fea000383ffff */
[----:B------:R-:W-:Y:S05]  /*bed0*/  BRA `(.L_x_144) ;  /* 0xffffffb400787947 */ /* 0x000fea000383ffff */
.L_x_73:
[----:B------:R-:W-:Y:S02]  /*bee0*/  MOV R6, UR6 ;  /* 0x0000000600067c02 */ /* 0x000fe40008000f00 */
[----:B------:R-:W-:Y:S02]  /*bef0*/  MOV R7, UR6 ;  /* 0x0000000600077c02 */ /* 0x000fe40008000f00 */
[----:B------:R-:W-:-:S07]  /*bf00*/  MOV R4, UR5 ;  /* 0x0000000500047c02 */ /* 0x000fce0008000f00 */
.L_x_145:
[----:B-1----:R1:W2:Y:S02]  /*bf10*/  SYNCS.PHASECHK.TRANS64.TRYWAIT P0, [R4+URZ+0x80], R7 ;  /* 0x00008007040075a7 */ /* 0x0022a400080011ff */
[----:B--2---:R-:W-:Y:S05]  /*bf20*/  @!P0 NANOSLEEP.SYNCS 0x989680 ;  /* 0x009896800000895d */ /* 0x004fea0003900000 */
[----:B------:R-:W2:Y:S02]  /*bf30*/  @!P0 SYNCS.PHASECHK.TRANS64 P0, [R4+URZ+0x80], R7 ;  /* 0x00008007040085a7 */ /* 0x000ea400080010ff */
[----:B--2---:R-:W-:Y:S05]  /*bf40*/  @!P0 BRA `(.L_x_145) ;  /* 0xfffffffc00f08947 */ /* 0x004fea000383ffff */
[----:B------:R-:W-:Y:S05]  /*bf50*/  BRA `(.L_x_146) ;  /* 0xffffffb400a87947 */ /* 0x000fea000383ffff */
.L_x_74:
[----:B------:R-:W-:Y:S02]  /*bf60*/  MOV R6, UR6 ;  /* 0x0000000600067c02 */ /* 0x000fe40008000f00 */
[----:B------:R-:W-:Y:S02]  /*bf70*/  MOV R7, UR6 ;  /* 0x0000000600077c02 */ /* 0x000fe40008000f00 */
[----:B------:R-:W-:-:S07]  /*bf80*/  MOV R4, UR5 ;  /* 0x0000000500047c02 */ /* 0x000fce0008000f00 */
.L_x_147:
[----:B-1----:R1:W2:Y:S02]  /*bf90*/  SYNCS.PHASECHK.TRANS64.TRYWAIT P0, [R4+URZ+0xb8], R7 ;  /* 0x0000b807040075a7 */ /* 0x0022a400080011ff */
[----:B--2---:R-:W-:Y:S05]  /*bfa0*/  @!P0 NANOSLEEP.SYNCS 0x989680 ;  /* 0x009896800000895d */ /* 0x004fea0003900000 */
[----:B------:R-:W2:Y:S02]  /*bfb0*/  @!P0 SYNCS.PHASECHK.TRANS64 P0, [R4+URZ+0xb8], R7 ;  /* 0x0000b807040085a7 */ /* 0x000ea400080010ff */
[----:B--2---:R-:W-:Y:S05]  /*bfc0*/  @!P0 BRA `(.L_x_147) ;  /* 0xfffffffc00f08947 */ /* 0x004fea000383ffff */
[----:B------:R-:W-:Y:S05]  /*bfd0*/  BRA `(.L_x_148) ;  /* 0xffffffd000b07947 */ /* 0x000fea000383ffff */
.L_x_76:
[----:B------:R-:W-:Y:S02]  /*bfe0*/  MOV R6, UR8 ;  /* 0x0000000800067c02 */ /* 0x000fe40008000f00 */
[----:B------:R-:W-:Y:S02]  /*bff0*/  MOV R7, UR8 ;  /* 0x0000000800077c02 */ /* 0x000fe40008000f00 */
[----:B------:R-:W-:-:S07]  /*c000*/  MOV R4, UR4 ;  /* 0x0000000400047c02 */ /* 0x000fce0008000f00 */
.L_x_149:
[----:B-1----:R1:W2:Y:S02]  /*c010*/  SYNCS.PHASECHK.TRANS64.TRYWAIT P0, [R4+URZ+0xb8], R7 ;  /* 0x0000b807040075a7 */ /* 0x0022a400080011ff */
[----:B--2---:R-:W-:Y:S05]  /*c020*/  @!P0 NANOSLEEP.SYNCS 0x989680 ;  /* 0x009896800000895d */ /* 0x004fea0003900000 */
[----:B------:R-:W2:Y:S02]  /*c030*/  @!P0 SYNCS.PHASECHK.TRANS64 P0, [R4+URZ+0xb8], R7 ;  /* 0x0000b807040085a7 */ /* 0x000ea400080010ff */
[----:B--2---:R-:W-:Y:S05]  /*c040*/  @!P0 BRA `(.L_x_149) ;  /* 0xfffffffc00f08947 */ /* 0x004fea000383ffff */
[----:B------:R-:W-:Y:S05]  /*c050*/  BRA `(.L_x_150) ;  /* 0xffffffd400ec7947 */ /* 0x000fea000383ffff */
.L_x_84:
[----:B-1----:R1:W2:Y:S02]  /*c060*/  SYNCS.PHASECHK.TRANS64.TRYWAIT P0, [R2+URZ+0xa0], RZ ;  /* 0x0000a0ff020075a7 */ /* 0x0022a400080011ff */
[----:B--2---:R-:W-:Y:S05]  /*c070*/  @!P0 NANOSLEEP.SYNCS 0x989680 ;  /* 0x009896800000895d */ /* 0x004fea0003900000 */
[----:B------:R-:W2:Y:S02]  /*c080*/  @!P0 SYNCS.PHASECHK.TRANS64 P0, [R2+URZ+0xa0], RZ ;  /* 0x0000a0ff020085a7 */ /* 0x000ea400080010ff */
[----:B--2---:R-:W-:Y:S05]  /*c090*/  @!P0 BRA `(.L_x_84) ;  /* 0xfffffffc00f08947 */ /* 0x004fea000383ffff */
[----:B------:R-:W-:Y:S05]  /*c0a0*/  BRA `(.L_x_151) ;  /* 0xffffffe000ac7947 */ /* 0x000fea000383ffff */
.L_x_85:
[----:B------:R-:W-:Y:S01]  /*c0b0*/  HFMA2 R4, -RZ, RZ, -0.0 , 0 ;  /* 0x80000000ff047431 */ /* 0x000fe200000001ff */
[----:B------:R-:W-:-:S07]  /*c0c0*/  MOV R5, 0x80000000 ;  /* 0x8000000000057802 */ /* 0x000fce0000000f00 */
.L_x_152:
[----:B--2---:R2:W4:Y:S02]  /*c0d0*/  SYNCS.PHASECHK.TRANS64.TRYWAIT P0, [R2+URZ+0xc8], R5 ;  /* 0x0000c805020075a7 */ /* 0x00452400080011ff */
[----:B----4-:R-:W-:Y:S05]  /*c0e0*/  @!P0 NANOSLEEP.SYNCS 0x989680 ;  /* 0x009896800000895d */ /* 0x010fea0003900000 */
[----:B------:R-:W4:Y:S02]  /*c0f0*/  @!P0 SYNCS.PHASECHK.TRANS64 P0, [R2+URZ+0xc8], R5 ;  /* 0x0000c805020085a7 */ /* 0x000f2400080010ff */
[----:B----4-:R-:W-:Y:S05]  /*c100*/  @!P0 BRA `(.L_x_152) ;  /* 0xfffffffc00f08947 */ /* 0x010fea000383ffff */
[----:B------:R-:W-:Y:S05]  /*c110*/  BRA `(.L_x_153) ;  /* 0xffffffe000ac7947 */ /* 0x000fea000383ffff */
.L_x_88:
[----:B---3--:R3:W4:Y:S02]  /*c120*/  SYNCS.PHASECHK.TRANS64.TRYWAIT P0, [R2+URZ+0xc8], RZ ;  /* 0x0000c8ff020075a7 */ /* 0x00872400080011ff */
[----:B----4-:R-:W-:Y:S05]  /*c130*/  @!P0 NANOSLEEP.SYNCS 0x989680 ;  /* 0x009896800000895d */ /* 0x010fea0003900000 */
[----:B------:R-:W4:Y:S02]  /*c140*/  @!P0 SYNCS.PHASECHK.TRANS64 P0, [R2+URZ+0xc8], RZ ;  /* 0x0000c8ff020085a7 */ /* 0x000f2400080010ff */
[----:B----4-:R-:W-:Y:S05]  /*c150*/  @!P0 BRA `(.L_x_88) ;  /* 0xfffffffc00f08947 */ /* 0x010fea000383ffff */
[----:B------:R-:W-:Y:S05]  /*c160*/  BRA `(.L_x_154) ;  /* 0xffffffec00dc7947 */ /* 0x000fea000383ffff */
        .weak           $__internal_0_$__cuda_sm10x_tcgen05_guardrail_trap_col_being_dealloced_not_returned_by_alloc
        .type           $__internal_0_$__cuda_sm10x_tcgen05_guardrail_trap_col_being_dealloced_not_returned_by_alloc,@function
        .size           $__internal_0_$__cuda_sm10x_tcgen05_guardrail_trap_col_being_dealloced_not_returned_by_alloc,($__internal_1_$__cuda_sm10x_tcgen05_guardrail_trap_phase_invalid_during_alloc - $__internal_0_$__cuda_sm10x_tcgen05_guardrail_trap_col_being_dealloced_not_returned_by_alloc)
$__internal_0_$__cuda_sm10x_tcgen05_guardrail_trap_col_being_dealloced_not_returned_by_alloc:
[----:B------:R-:W-:Y:S05]  /*c170*/  BPT.TRAP 0x1 ;  /* 0x000000040000795c */ /* 0x000fea0000300000 */
[----:B------:R-:W-:-:S04]  /*c180*/  HFMA2 R5, -RZ, RZ, 0, 0 ;  /* 0x00000000ff057431 */ /* 0x000fc800000001ff */
[----:B------:R-:W-:Y:S05]  /*c190*/  RET.REL.NODEC R4 `(kernel_cutlass_kernel_flash_attncuteflash_fwd_sm100FlashAttentionForwardSm100_object_at__tensor0000o19211101213_tensor0000o19211101213_tensor0000o12810111213_tensor0000o12811101213_tensor_0) ;  /* 0xffffff3c04987950 */ /* 0x000fea0003c3ffff */
        .weak           $__internal_1_$__cuda_sm10x_tcgen05_guardrail_trap_phase_invalid_during_alloc
        .type           $__internal_1_$__cuda_sm10x_tcgen05_guardrail_trap_phase_invalid_during_alloc,@function
        .size           $__internal_1_$__cuda_sm10x_tcgen05_guardrail_trap_phase_invalid_during_alloc,($__internal_2_$__cuda_sm10x_tcgen05_guardrail_trap_unallocated_columns_being_dealloced - $__internal_1_$__cuda_sm10x_tcgen05_guardrail_trap_phase_invalid_during_alloc)
$__internal_1_$__cuda_sm10x_tcgen05_guardrail_trap_phase_invalid_during_alloc:
[----:B------:R-:W-:Y:S05]  /*c1a0*/  BPT.TRAP 0x1 ;  /* 0x000000040000795c */ /* 0x000fea0000300000 */
[----:B------:R-:W-:-:S04]  /*c1b0*/  MOV R5, 0x0 ;  /* 0x0000000000057802 */ /* 0x000fc80000000f00 */
[----:B------:R-:W-:Y:S05]  /*c1c0*/  RET.REL.NODEC R4 `(kernel_cutlass_kernel_flash_attncuteflash_fwd_sm100FlashAttentionForwardSm100_object_at__tensor0000o19211101213_tensor0000o19211101213_tensor0000o12810111213_tensor0000o12811101213_tensor_0) ;  /* 0xffffff3c048c7950 */ /* 0x000fea0003c3ffff */
        .weak           $__internal_2_$__cuda_sm10x_tcgen05_guardrail_trap_unallocated_columns_being_dealloced
        .type           $__internal_2_$__cuda_sm10x_tcgen05_guardrail_trap_unallocated_columns_being_dealloced,@function
        .size           $__internal_2_$__cuda_sm10x_tcgen05_guardrail_trap_unallocated_columns_being_dealloced,(.L_x_173 - $__internal_2_$__cuda_sm10x_tcgen05_guardrail_trap_unallocated_columns_being_dealloced)
$__internal_2_$__cuda_sm10x_tcgen05_guardrail_trap_unallocated_columns_being_dealloced:
[----:B------:R-:W-:Y:S05]  /*c1d0*/  BPT.TRAP 0x1 ;  /* 0x000000040000795c */ /* 0x000fea0000300000 */
[----:B------:R-:W-:-:S04]  /*c1e0*/  HFMA2 R5, -RZ, RZ, 0, 0 ;  /* 0x00000000ff057431 */ /* 0x000fc800000001ff */
[----:B------:R-:W-:Y:S05]  /*c1f0*/  RET.REL.NODEC R4 `(kernel_cutlass_kernel_flash_attncuteflash_fwd_sm100FlashAttentionForwardSm100_object_at__tensor0000o19211101213_tensor0000o19211101213_tensor0000o12810111213_tensor0000o12811101213_tensor_0) ;  /* 0xffffff3c04807950 */ /* 0x000fea0003c3ffff */
.L_x_155:
[----:B------:R-:W-:-:S00]  /*c200*/  BRA `(.L_x_155) ;  /* 0xfffffffc00fc7947 */ /* 0x000fc0000383ffff */
[----:B------:R-:W-:-:S00]  /*c210*/  NOP ;  /* 0x0000000000007918 */ /* 0x000fc00000000000 */
        /* <DEDUP_REMOVED lines=14> */
.L_x_173:


//--------------------- .nv.shared.kernel_cutlass_kernel_flash_attncuteflash_fwd_sm100FlashAttentionForwardSm100_object_at__tensor0000o19211101213_tensor0000o19211101213_tensor0000o12810111213_tensor0000o12811101213_tensor_0 --------------------------
	.section	.nv.shared.kernel_cutlass_kernel_flash_attncuteflash_fwd_sm100FlashAttentionForwardSm100_object_at__tensor0000o19211101213_tensor0000o19211101213_tensor0000o12810111213_tensor0000o12811101213_tensor_0,"aw",@nobits
	.sectionflags	@""
	.align	1024
	.zero		1024


//--------------------- .nv.shared.reserved.0     --------------------------
	.section	.nv.shared.reserved.0,"aw",@nobits
	.align	8
	.weak		__nv_reservedSMEM_offset_0_alias
	.size		__nv_reservedSMEM_offset_0_alias, 0, 64
	.other		__nv_reservedSMEM_offset_0_alias,@"STO_CUDA_RESERVED_SHARED STV_DEFAULT"
__nv_reservedSMEM_offset_0_alias:
	.zero		0
.nv.shared.reserved.0:
	.zero		64
	.weak		__nv_reservedSMEM_allocation_phase
	.type		__nv_reservedSMEM_allocation_phase,@object
	.size		__nv_reservedSMEM_allocation_phase,(.L_0 - __nv_reservedSMEM_allocation_phase)
__nv_reservedSMEM_allocation_phase:
	.zero		1
.L_0:
	.zero		7
	.weak		__nv_reservedSMEM_devtool_atexit_pc
	.type		__nv_reservedSMEM_devtool_atexit_pc,@object
	.size		__nv_reservedSMEM_devtool_atexit_pc,(__nv_reservedSMEM_allocation_mask - __nv_reservedSMEM_devtool_atexit_pc)
__nv_reservedSMEM_devtool_atexit_pc:
	.zero		8
	.weak		__nv_reservedSMEM_allocation_mask
	.type		__nv_reservedSMEM_allocation_mask,@object
	.size		__nv_reservedSMEM_allocation_mask,(.L_2 - __nv_reservedSMEM_allocation_mask)
__nv_reservedSMEM_allocation_mask:
	.zero		4
.L_2:
	.zero		4
	.weak		__nv_reservedSMEM_tmem_allocation_pipeline_mbarrier
	.type		__nv_reservedSMEM_tmem_allocation_pipeline_mbarrier,@object
	.size		__nv_reservedSMEM_tmem_allocation_pipeline_mbarrier,(__nv_reservedSMEM_tmem_allocation_pipeline_mbarrier_parity - __nv_reservedSMEM_tmem_allocation_pipeline_mbarrier)
__nv_reservedSMEM_tmem_allocation_pipeline_mbarrier:
	.zero		8
	.weak		__nv_reservedSMEM_tmem_allocation_pipeline_mbarrier_parity
	.type		__nv_reservedSMEM_tmem_allocation_pipeline_mbarrier_parity,@object
	.size		__nv_reservedSMEM_tmem_allocation_pipeline_mbarrier_parity,(.L_4 - __nv_reservedSMEM_tmem_allocation_pipeline_mbarrier_parity)
__nv_reservedSMEM_tmem_allocation_pipeline_mbarrier_parity:
	.zero		4
.L_4:


//--------------------- .nv.constant0.kernel_cutlass_kernel_flash_attncuteflash_fwd_sm100FlashAttentionForwardSm100_object_at__tensor0000o19211101213_tensor0000o19211101213_tensor0000o12810111213_tensor0000o12811101213_tensor_0 --------------------------
	.section	.nv.constant0.kernel_cutlass_kernel_flash_attncuteflash_fwd_sm100FlashAttentionForwardSm100_object_at__tensor0000o19211101213_tensor0000o19211101213_tensor0000o12810111213_tensor0000o12811101213_tensor_0,"a",@progbits
	.sectionflags	@""
	.align	4
.nv.constant0.kernel_cutlass_kernel_flash_attncuteflash_fwd_sm100FlashAttentionForwardSm100_object_at__tensor0000o19211101213_tensor0000o19211101213_tensor0000o12810111213_tensor0000o12811101213_tensor_0:
	.zero		1580


//--------------------- SYMBOLS --------------------------

	.type		.nv.reservedSmem.offset0,@object
	.size		.nv.reservedSmem.offset0,0x4
	.type		.nv.reservedSmem.cap,@object
	.size		.nv.reservedSmem.cap,0x4
